def matmul_kernel(
    a_ptr,
    b_ptr,
    c_ptr,
    M,
    N,
    K,
    stride_am,
    stride_ak,
    stride_bk,
    stride_bn,
    stride_cm,
    stride_cn,
    BLOCK_M: tl.constexpr,
    BLOCK_N: tl.constexpr,
    BLOCK_K: tl.constexpr,
    GROUP_M: tl.constexpr,
):
    pid = tl.program_id(axis=0)
    num_pid_m = tl.cdiv(M, BLOCK_M)
    num_pid_n = tl.cdiv(N, BLOCK_N)
    num_pid_in_group = GROUP_M * num_pid_n
    group_id = pid // num_pid_in_group
    first_pid_m = group_id * GROUP_M
    group_size_m = min(num_pid_m - first_pid_m, GROUP_M)
    pid_m = first_pid_m + ((pid % num_pid_in_group) % group_size_m)
    pid_n = (pid % num_pid_in_group) // group_size_m

    offs_am = (pid_m * BLOCK_M + tl.arange(0, BLOCK_M)) % M
    offs_bn = (pid_n * BLOCK_N + tl.arange(0, BLOCK_N)) % N
    offs_k = tl.arange(0, BLOCK_K)
    a_ptrs = a_ptr + offs_am[:, None] * stride_am + offs_k[None, :] * stride_ak
    b_ptrs = b_ptr + offs_k[:, None] * stride_bk + offs_bn[None, :] * stride_bn

    acc = tl.zeros((BLOCK_M, BLOCK_N), dtype=tl.float32)
    for kk in range(0, tl.cdiv(K, BLOCK_K)):
        a = tl.load(a_ptrs, mask=offs_k[None, :] < K - kk * BLOCK_K, other=0.0)
        b = tl.load(b_ptrs, mask=offs_k[:, None] < K - kk * BLOCK_K, other=0.0)
        acc = tl.dot(a, b, acc)
        a_ptrs += BLOCK_K * stride_ak
        b_ptrs += BLOCK_K * stride_bk

    c = acc.to(c_ptr.dtype.element_ty)
    offs_cm = pid_m * BLOCK_M + tl.arange(0, BLOCK_M)
    offs_cn = pid_n * BLOCK_N + tl.arange(0, BLOCK_N)
    c_ptrs = c_ptr + offs_cm[:, None] * stride_cm + offs_cn[None, :] * stride_cn
    mask = (offs_cm[:, None] < M) & (offs_cn[None, :] < N)
    tl.store(c_ptrs, c, mask=mask)

# config = {"BLOCK_K": 16, "BLOCK_M": 64, "BLOCK_N": 64, "GROUP_M": 8, "arch": "sm_100", "dtype": "bf16", "num_ctas": 1, "num_stages": 3, "num_warps": 4}
# arch = sm_100


// ===== COMPILED SASS (sm_100a) =====

	.target	sm_100a

	.elftype	@"ET_EXEC"


//--------------------- .note.nv.tkinfo           --------------------------
	.section	.note.nv.tkinfo,"",@"SHT_NOTE"
	.sectionflags	@"SHF_NOTE_NV_TKINFO"
	.tkinfo
        /*0018*/ 	.word	0x00000081
        /*0030*/ 	.string	""
        /*0030*/ 	.string	"ptxas-blackwell"
        /*0030*/ 	.string	"Cuda compilation tools, release 12.9, V12.9.86"
        /*0030*/ 	.string	"Build cuda_12.9.r12.9/compiler.36037853_0"
        /*0030*/ 	.string	"-v  -suppress-debug-info  -lineinfo  -arch sm_100a "



//--------------------- .note.nv.cuver            --------------------------
	.section	.note.nv.cuver,"",@"SHT_NOTE"
	.sectionflags	@"SHF_NOTE_NV_CUVER"
        /*0018*/ 	.short	0x0001
        /*001a*/ 	.short	0x0064
        /*001c*/ 	.short	0x0001
        /*001e*/ 	.short	0x0000
        /*0020*/ 	.short	0x0001
        /*0022*/ 	.short	0x0000


//--------------------- .nv.info                  --------------------------
	.section	.nv.info,"",@"SHT_CUDA_INFO"
	.align	4


	//----- nvinfo : EIATTR_REGCOUNT
	.align		4
        /*0000*/ 	.byte	0x04, 0x2f
        /*0002*/ 	.short	(.L_4 - .L_3)
	.align		4
.L_3:
        /*0004*/ 	.word	index@(matmul_kernel)
        /*0008*/ 	.word	0x00000045


	//----- nvinfo : EIATTR_FRAME_SIZE
	.align		4
.L_4:
        /*000c*/ 	.byte	0x04, 0x11
        /*000e*/ 	.short	(.L_6 - .L_5)
	.align		4
.L_5:
        /*0010*/ 	.word	index@($__internal_2_$__cuda_sm10x_tcgen05_guardrail_trap_unallocated_columns_being_dealloced)
        /*0014*/ 	.word	0x00000000


	//----- nvinfo : EIATTR_FRAME_SIZE
	.align		4
.L_6:
        /*0018*/ 	.byte	0x04, 0x11
        /*001a*/ 	.short	(.L_8 - .L_7)
	.align		4
.L_7:
        /*001c*/ 	.word	index@($__internal_1_$__cuda_sm10x_tcgen05_guardrail_trap_phase_invalid_during_alloc)
        /*0020*/ 	.word	0x00000000


	//----- nvinfo : EIATTR_FRAME_SIZE
	.align		4
.L_8:
        /*0024*/ 	.byte	0x04, 0x11
        /*0026*/ 	.short	(.L_10 - .L_9)
	.align		4
.L_9:
        /*0028*/ 	.word	index@($__internal_0_$__cuda_sm10x_tcgen05_guardrail_trap_col_being_dealloced_not_returned_by_alloc)
        /*002c*/ 	.word	0x00000000


	//----- nvinfo : EIATTR_FRAME_SIZE
	.align		4
.L_10:
        /*0030*/ 	.byte	0x04, 0x11
        /*0032*/ 	.short	(.L_12 - .L_11)
	.align		4
.L_11:
        /*0034*/ 	.word	index@(matmul_kernel)
        /*0038*/ 	.word	0x00000000


	//----- nvinfo : EIATTR_MIN_STACK_SIZE
	.align		4
.L_12:
        /*003c*/ 	.byte	0x04, 0x12
        /*003e*/ 	.short	(.L_14 - .L_13)
	.align		4
.L_13:
        /*0040*/ 	.word	index@(matmul_kernel)
        /*0044*/ 	.word	0x00000000
.L_14:


//--------------------- .nv.info.matmul_kernel    --------------------------
	.section	.nv.info.matmul_kernel,"",@"SHT_CUDA_INFO"
	.sectionflags	@""
	.align	4


	//----- nvinfo : EIATTR_CUDA_API_VERSION
	.align		4
        /*0000*/ 	.byte	0x04, 0x37
        /*0002*/ 	.short	(.L_16 - .L_15)
.L_15:
        /*0004*/ 	.word	0x00000081


	//----- nvinfo : EIATTR_KPARAM_INFO
	.align		4
.L_16:
        /*0008*/ 	.byte	0x04, 0x17
        /*000a*/ 	.short	(.L_18 - .L_17)
.L_17:
        /*000c*/ 	.word	0x00000000
        /*0010*/ 	.short	0x000d
        /*0012*/ 	.short	0x0048
        /*0014*/ 	.byte	0x00, 0xf4, 0x21, 0x00


	//----- nvinfo : EIATTR_KPARAM_INFO
	.align		4
.L_18:
        /*0018*/ 	.byte	0x04, 0x17
        /*001a*/ 	.short	(.L_20 - .L_19)
.L_19:
        /*001c*/ 	.word	0x00000000
        /*0020*/ 	.short	0x000c
        /*0022*/ 	.short	0x0040
        /*0024*/ 	.byte	0x00, 0xf4, 0x21, 0x00


	//----- nvinfo : EIATTR_KPARAM_INFO
	.align		4
.L_20:
        /*0028*/ 	.byte	0x04, 0x17
        /*002a*/ 	.short	(.L_22 - .L_21)
.L_21:
        /*002c*/ 	.word	0x00000000
        /*0030*/ 	.short	0x000b
        /*0032*/ 	.short	0x0038
        /*0034*/ 	.byte	0x00, 0xf0, 0x11, 0x00


	//----- nvinfo : EIATTR_KPARAM_INFO
	.align		4
.L_22:
        /*0038*/ 	.byte	0x04, 0x17
        /*003a*/ 	.short	(.L_24 - .L_23)
.L_23:
        /*003c*/ 	.word	0x00000000
        /*0040*/ 	.short	0x000a
        /*0042*/ 	.short	0x0034
        /*0044*/ 	.byte	0x00, 0xf0, 0x11, 0x00


	//----- nvinfo : EIATTR_KPARAM_INFO
	.align		4
.L_24:
        /*0048*/ 	.byte	0x04, 0x17
        /*004a*/ 	.short	(.L_26 - .L_25)
.L_25:
        /*004c*/ 	.word	0x00000000
        /*0050*/ 	.short	0x0009
        /*0052*/ 	.short	0x0030
        /*0054*/ 	.byte	0x00, 0xf0, 0x11, 0x00


	//----- nvinfo : EIATTR_KPARAM_INFO
	.align		4
.L_26:
        /*0058*/ 	.byte	0x04, 0x17
        /*005a*/ 	.short	(.L_28 - .L_27)
.L_27:
        /*005c*/ 	.word	0x00000000
        /*0060*/ 	.short	0x0008
        /*0062*/ 	.short	0x002c
        /*0064*/ 	.byte	0x00, 0xf0, 0x11, 0x00


	//----- nvinfo : EIATTR_KPARAM_INFO
	.align		4
.L_28:
        /*0068*/ 	.byte	0x04, 0x17
        /*006a*/ 	.short	(.L_30 - .L_29)
.L_29:
        /*006c*/ 	.word	0x00000000
        /*0070*/ 	.short	0x0007
        /*0072*/ 	.short	0x0028
        /*0074*/ 	.byte	0x00, 0xf0, 0x11, 0x00


	//----- nvinfo : EIATTR_KPARAM_INFO
	.align		4
.L_30:
        /*0078*/ 	.byte	0x04, 0x17
        /*007a*/ 	.short	(.L_32 - .L_31)
.L_31:
        /*007c*/ 	.word	0x00000000
        /*0080*/ 	.short	0x0006
        /*0082*/ 	.short	0x0024
        /*0084*/ 	.byte	0x00, 0xf0, 0x11, 0x00


	//----- nvinfo : EIATTR_KPARAM_INFO
	.align		4
.L_32:
        /*0088*/ 	.byte	0x04, 0x17
        /*008a*/ 	.short	(.L_34 - .L_33)
.L_33:
        /*008c*/ 	.word	0x00000000
        /*0090*/ 	.short	0x0005
        /*0092*/ 	.short	0x0020
        /*0094*/ 	.byte	0x00, 0xf0, 0x11, 0x00


	//----- nvinfo : EIATTR_KPARAM_INFO
	.align		4
.L_34:
        /*0098*/ 	.byte	0x04, 0x17
        /*009a*/ 	.short	(.L_36 - .L_35)
.L_35:
        /*009c*/ 	.word	0x00000000
        /*00a0*/ 	.short	0x0004
        /*00a2*/ 	.short	0x001c
        /*00a4*/ 	.byte	0x00, 0xf0, 0x11, 0x00


	//----- nvinfo : EIATTR_KPARAM_INFO
	.align		4
.L_36:
        /*00a8*/ 	.byte	0x04, 0x17
        /*00aa*/ 	.short	(.L_38 - .L_37)
.L_37:
        /*00ac*/ 	.word	0x00000000
        /*00b0*/ 	.short	0x0003
        /*00b2*/ 	.short	0x0018
        /*00b4*/ 	.byte	0x00, 0xf0, 0x11, 0x00


	//----- nvinfo : EIATTR_KPARAM_INFO
	.align		4
.L_38:
        /*00b8*/ 	.byte	0x04, 0x17
        /*00ba*/ 	.short	(.L_40 - .L_39)
.L_39:
        /*00bc*/ 	.word	0x00000000
        /*00c0*/ 	.short	0x0002
        /*00c2*/ 	.short	0x0010
        /*00c4*/ 	.byte	0x00, 0xf4, 0x21, 0x00


	//----- nvinfo : EIATTR_KPARAM_INFO
	.align		4
.L_40:
        /*00c8*/ 	.byte	0x04, 0x17
        /*00ca*/ 	.short	(.L_42 - .L_41)
.L_41:
        /*00cc*/ 	.word	0x00000000
        /*00d0*/ 	.short	0x0001
        /*00d2*/ 	.short	0x0008
        /*00d4*/ 	.byte	0x00, 0xf4, 0x21, 0x00


	//----- nvinfo : EIATTR_KPARAM_INFO
	.align		4
.L_42:
        /*00d8*/ 	.byte	0x04, 0x17
        /*00da*/ 	.short	(.L_44 - .L_43)
.L_43:
        /*00dc*/ 	.word	0x00000000
        /*00e0*/ 	.short	0x0000
        /*00e2*/ 	.short	0x0000
        /*00e4*/ 	.byte	0x00, 0xf4, 0x21, 0x00


	//----- nvinfo : EIATTR_AT_ENTRY_FRAGMENTS
	.align		4
.L_44:
        /*00e8*/ 	.byte	0x04, 0x4f
        /*00ea*/ 	.short	(.L_46 - .L_45)


	//   ....[0]....
.L_45:
        /*00ec*/ 	.word	0x00000004


	//----- nvinfo : EIATTR_RESERVED_SMEM_USED
	.align		4
.L_46:
        /*00f0*/ 	.byte	0x01, 0x41
	.zero		2


	//----- nvinfo : EIATTR_SPARSE_MMA_MASK
	.align		4
        /*00f4*/ 	.byte	0x03, 0x50
        /*00f6*/ 	.short	0x0000


	//----- nvinfo : EIATTR_TCGEN05_1CTA_USED
	.align		4
        /*00f8*/ 	.byte	0x01, 0x51
	.zero		2


	//----- nvinfo : EIATTR_MAXREG_COUNT
	.align		4
        /*00fc*/ 	.byte	0x03, 0x1b
        /*00fe*/ 	.short	0x00ff


	//----- nvinfo : EIATTR_NUM_BARRIERS
	.align		4
        /*0100*/ 	.byte	0x02, 0x4c
        /*0102*/ 	.byte	0x01
	.zero		1


	//----- nvinfo : EIATTR_INT_WARP_WIDE_INSTR_OFFSETS
	.align		4
        /*0104*/ 	.byte	0x04, 0x31
        /*0106*/ 	.short	(.L_48 - .L_47)


	//   ....[0]....
.L_47:
        /*0108*/ 	.word	0x000012a0


	//   ....[1]....
        /*010c*/ 	.word	0x000012c0


	//   ....[2]....
        /*0110*/ 	.word	0x000019c0


	//   ....[3]....
        /*0114*/ 	.word	0x00003850


	//   ....[4]....
        /*0118*/ 	.word	0x000038a0


	//----- nvinfo : EIATTR_COOP_GROUP_MASK_REGIDS
	.align		4
.L_48:
        /*011c*/ 	.byte	0x04, 0x29
        /*011e*/ 	.short	(.L_50 - .L_49)


	//   ....[0]....
.L_49:
        /*0120*/ 	.word	0xffffffff


	//   ....[1]....
        /*0124*/ 	.word	0xffffffff


	//   ....[2]....
        /*0128*/ 	.word	0xffffffff


	//   ....[3]....
        /*012c*/ 	.word	0xffffffff


	//----- nvinfo : EIATTR_COOP_GROUP_INSTR_OFFSETS
	.align		4
.L_50:
        /*0130*/ 	.byte	0x04, 0x28
        /*0132*/ 	.short	(.L_52 - .L_51)


	//   ....[0]....
.L_51:
        /*0134*/ 	.word	0x00000060


	//   ....[1]....
        /*0138*/ 	.word	0x00000320


	//   ....[2]....
        /*013c*/ 	.word	0x000036e0


	//   ....[3]....
        /*0140*/ 	.word	0x00003950


	//----- nvinfo : EIATTR_VRC_CTA_INIT_COUNT
	.align		4
.L_52:
        /*0144*/ 	.byte	0x02, 0x4a
        /*0146*/ 	.byte	0x80
	.zero		1


	//----- nvinfo : EIATTR_MBARRIER_INSTR_OFFSETS
	.align		4
        /*0148*/ 	.byte	0x04, 0x39
        /*014a*/ 	.short	(.L_54 - .L_53)


	//   ....[0]....
.L_53:
        /*014c*/ 	.word	0x000013f0
        /*0150*/ 	.word	0x000000ff
        /*0154*/ 	.word	0x00000000
        /*0158*/ 	.short	0x0100
        /*015a*/ 	.byte	0x0d
	.zero		1


	//   ....[1]....
        /*015c*/ 	.word	0x00001a10
        /*0160*/ 	.word	0x000000ff
        /*0164*/ 	.word	0x00002008
        /*0168*/ 	.short	0x0100
        /*016a*/ 	.byte	0x0e
	.zero		1


	//   ....[2]....
        /*016c*/ 	.word	0x00001fd0
        /*0170*/ 	.word	0x000000ff
        /*0174*/ 	.word	0x00000000
        /*0178*/ 	.short	0x010a
        /*017a*/ 	.byte	0x0d
	.zero		1


	//   ....[3]....
        /*017c*/ 	.word	0x00002660
        /*0180*/ 	.word	0x000000ff
        /*0184*/ 	.word	0x00000000
        /*0188*/ 	.short	0x010a
        /*018a*/ 	.byte	0x0d
	.zero		1


	//   ....[4]....
        /*018c*/ 	.word	0x00002780
        /*0190*/ 	.word	0x000000ff
        /*0194*/ 	.word	0x00002000
        /*0198*/ 	.short	0x0108
        /*019a*/ 	.byte	0x0e
	.zero		1


	//   ....[5]....
        /*019c*/ 	.word	0x000027e0
        /*01a0*/ 	.word	0x000000ff
        /*01a4*/ 	.word	0x00002008
        /*01a8*/ 	.short	0x0108
        /*01aa*/ 	.byte	0x0e
	.zero		1


	//   ....[6]....
        /*01ac*/ 	.word	0x00003970
        /*01b0*/ 	.word	0x000000ff
        /*01b4*/ 	.word	0x00000000
        /*01b8*/ 	.short	0x010a
        /*01ba*/ 	.byte	0x0d
	.zero		1


	//   ....[7]....
        /*01bc*/ 	.word	0x000039a0
        /*01c0*/ 	.word	0x000000ff
        /*01c4*/ 	.word	0x00000000
        /*01c8*/ 	.short	0x010a
        /*01ca*/ 	.byte	0x0d
	.zero		1


	//----- nvinfo : EIATTR_NUM_MBARRIERS
	.align		4
.L_54:
        /*01cc*/ 	.byte	0x03, 0x38
        /*01ce*/ 	.short	0x0002


	//----- nvinfo : EIATTR_EXIT_INSTR_OFFSETS
	.align		4
        /*01d0*/ 	.byte	0x04, 0x1c
        /*01d2*/ 	.short	(.L_56 - .L_55)


	//   ....[0]....
.L_55:
        /*01d4*/ 	.word	0x00003960


	//----- nvinfo : EIATTR_REQNTID
	.align		4
.L_56:
        /*01d8*/ 	.byte	0x04, 0x10
        /*01da*/ 	.short	(.L_58 - .L_57)
.L_57:
        /*01dc*/ 	.word	0x00000080
        /*01e0*/ 	.word	0x00000001
        /*01e4*/ 	.word	0x00000001


	//----- nvinfo : EIATTR_CRS_STACK_SIZE
	.align		4
.L_58:
        /*01e8*/ 	.byte	0x04, 0x1e
        /*01ea*/ 	.short	(.L_60 - .L_59)
.L_59:
        /*01ec*/ 	.word	0x00000000


	//----- nvinfo : EIATTR_CBANK_PARAM_SIZE
	.align		4
.L_60:
        /*01f0*/ 	.byte	0x03, 0x19
        /*01f2*/ 	.short	0x0050


	//----- nvinfo : EIATTR_PARAM_CBANK
	.align		4
        /*01f4*/ 	.byte	0x04, 0x0a
        /*01f6*/ 	.short	(.L_62 - .L_61)
	.align		4
.L_61:
        /*01f8*/ 	.word	index@(.nv.constant0.matmul_kernel)
        /*01fc*/ 	.short	0x0380
        /*01fe*/ 	.short	0x0050


	//----- nvinfo : EIATTR_SW_WAR
	.align		4
.L_62:
        /*0200*/ 	.byte	0x04, 0x36
        /*0202*/ 	.short	(.L_64 - .L_63)
.L_63:
        /*0204*/ 	.word	0x00000008
.L_64:


//--------------------- .nv.compat                --------------------------
	.section	.nv.compat,"",@"SHT_CUDA_COMPAT_INFO"
	.align	4
        /*0000*/ 	.byte	0x02, 0x02, 0x02, 0x00, 0x02, 0x05, 0x05, 0x00, 0x02, 0x03, 0x00, 0x00, 0x02, 0x06, 0x01, 0x00


//--------------------- .nv.callgraph             --------------------------
	.section	.nv.callgraph,"",@"SHT_CUDA_CALLGRAPH"
	.align	4
	.sectionentsize	8
	.align		4
        /*0000*/ 	.word	0x00000000
	.align		4
        /*0004*/ 	.word	0xffffffff
	.align		4
        /*0008*/ 	.word	0x00000000
	.align		4
        /*000c*/ 	.word	0xfffffffe
	.align		4
        /*0010*/ 	.word	0x00000000
	.align		4
        /*0014*/ 	.word	0xfffffffd
	.align		4
        /*0018*/ 	.word	0x00000000
	.align		4
        /*001c*/ 	.word	0xfffffffc


//--------------------- .text.matmul_kernel       --------------------------
	.section	.text.matmul_kernel,"ax",@progbits
	.align	128
        .global         matmul_kernel
        .type           matmul_kernel,@function
        .size           matmul_kernel,(.L_x_20 - matmul_kernel)
        .other          matmul_kernel,@"STO_CUDA_ENTRY STV_DEFAULT"
matmul_kernel:
.text.matmul_kernel:
[----:B------:R-:W0:Y:S01]  /*0000*/  LDC R1, c[0x0][0x37c] ;  /* 0x0000df00ff017b82 */ /* 0x000e220000000800 */
[----:B------:R-:W1:Y:S01]  /*0010*/  S2R R36, SR_TID.X ;  /* 0x0000000000247919 */ /* 0x000e620000002100 */
[----:B------:R-:W2:Y:S01]  /*0020*/  LDCU.64 UR16, c[0x0][0x358] ;  /* 0x00006b00ff1077ac */ /* 0x000ea20008000a00 */
[----:B-1----:R-:W-:-:S13]  /*0030*/  ISETP.GE.U32.AND P1, PT, R36, 0x20, PT ;  /* 0x000000202400780c */ /* 0x002fda0003f26070 */
[----:B--2---:R-:W-:Y:S05]  /*0040*/  @P1 BRA `(.L_x_0) ;  /* 0x0000000000b81947 */ /* 0x004fea0003800000 */
[----:B------:R-:W1:Y:S01]  /*0050*/  S2UR UR6, SR_CgaCtaId ;  /* 0x00000000000679c3 */ /* 0x000e620000008800 */
[----:B------:R-:W-:Y:S01]  /*0060*/  NOP ;  /* 0x0000000000007918 */ /* 0x000fe20000000000 */
[----:B------:R-:W-:Y:S02]  /*0070*/  UMOV UR4, 0x40 ;  /* 0x0000004000047882 */ /* 0x000fe40000000000 */
[----:B-1----:R-:W-:-:S09]  /*0080*/  ULEA UR4, UR6, UR4, 0x18 ;  /* 0x0000000406047291 */ /* 0x002fd2000f8ec0ff */
[----:B------:R-:W1:Y:S01]  /*0090*/  LDS.U8 R0, [UR4] ;  /* 0x00000004ff007984 */ /* 0x000e620008000000 */
[----:B------:R-:W-:Y:S02]  /*00a0*/  UMOV UR4, 0x400 ;  /* 0x0000040000047882 */ /* 0x000fe40000000000 */
[----:B------:R-:W-:Y:S01]  /*00b0*/  ULEA UR4, UR6, UR4, 0x18 ;  /* 0x0000000406047291 */ /* 0x000fe2000f8ec0ff */
[----:B-1----:R-:W-:-:S13]  /*00c0*/  ISETP.NE.AND P0, PT, R0, RZ, PT ;  /* 0x000000ff0000720c */ /* 0x002fda0003f05270 */
[----:B------:R-:W-:Y:S05]  /*00d0*/  @P0 BRA `(.L_x_1) ;  /* 0x00000000007c0947 */ /* 0x000fea0003800000 */
[----:B------:R-:W-:-:S13]  /*00e0*/  ELECT P0, URZ, PT ;  /* 0x0000000000ff782f */ /* 0x000fda0003800000 */
[----:B------:R-:W-:Y:S05]  /*00f0*/  @!P0 BRA `(.L_x_2) ;  /* 0x0000000000848947 */ /* 0x000fea0003800000 */
[----:B------:R-:W-:Y:S01]  /*0100*/  UMOV UR5, 0x2 ;  /* 0x0000000200057882 */ /* 0x000fe20000000000 */
[----:B------:R-:W-:Y:S02]  /*0110*/  IMAD.MOV.U32 R4, RZ, RZ, 0x1 ;  /* 0x00000001ff047424 */ /* 0x000fe400078e00ff */
[----:B------:R-:W-:Y:S02]  /*0120*/  IMAD.MOV.U32 R5, RZ, RZ, 0x3 ;  /* 0x00000003ff057424 */ /* 0x000fe400078e00ff */
[----:B------:R-:W-:Y:S04]  /*0130*/  DEPBAR.LE SB1, 0x36 ;  /* 0x00009d800000791a */ /* 0x000fe80000000000 */
[----:B------:R-:W1:Y:S02]  /*0140*/  UTCATOMSWS.FIND_AND_SET.ALIGN UP0, UR5, UR5 ;  /* 0x00000005000575e3 */ /* 0x000e640008000800 */
[----:B-1----:R-:W-:-:S04]  /*0150*/  PLOP3.LUT P0, PT, PT, PT, UP0, 0x80, 0x8 ;  /* 0x000000000008781c */ /* 0x002fc80003f0f008 */
[----:B------:R-:W-:-:S04]  /*0160*/  SEL R0, RZ, 0xffffffff, !P0 ;  /* 0xffffffffff007807 */ /* 0x000fc80004000000 */
[----:B------:R-:W-:Y:S01]  /*0170*/  ISETP.NE.AND P0, PT, R0, RZ, PT ;  /* 0x000000ff0000720c */ /* 0x000fe20003f05270 */
[----:B------:R-:W-:-:S12]  /*0180*/  IMAD.U32 R0, RZ, RZ, UR5 ;  /* 0x00000005ff007e24 */ /* 0x000fd8000f8e00ff */
[----:B------:R-:W-:Y:S05]  /*0190*/  @P0 BRA `(.L_x_3) ;  /* 0x0000000000240947 */ /* 0x000fea0003800000 */
.L_x_4:
[----:B------:R-:W-:Y:S05]  /*01a0*/  NANOSLEEP 0x64 ;  /* 0x000000640000795d */ /* 0x000fea0003800000 */
[----:B------:R-:W-:-:S05]  /*01b0*/  UMOV UR5, 0x2 ;  /* 0x0000000200057882 */ /* 0x000fca0000000000 */
[----:B------:R-:W-:Y:S04]  /*01c0*/  DEPBAR.LE SB1, 0x36 ;  /* 0x00009d800000791a */ /* 0x000fe80000000000 */
[----:B------:R-:W1:Y:S02]  /*01d0*/  UTCATOMSWS.FIND_AND_SET.ALIGN UP0, UR5, UR5 ;  /* 0x00000005000575e3 */ /* 0x000e640008000800 */
[----:B-1----:R-:W-:-:S04]  /*01e0*/  PLOP3.LUT P0, PT, PT, PT, UP0, 0x80, 0x8 ;  /* 0x000000000008781c */ /* 0x002fc80003f0f008 */
[----:B------:R-:W-:-:S04]  /*01f0*/  SEL R0, RZ, 0xffffffff, !P0 ;  /* 0xffffffffff007807 */ /* 0x000fc80004000000 */
[----:B------:R-:W-:Y:S01]  /*0200*/  ISETP.NE.AND P0, PT, R0, RZ, PT ;  /* 0x000000ff0000720c */ /* 0x000fe20003f05270 */
[----:B------:R-:W-:-:S12]  /*0210*/  IMAD.U32 R0, RZ, RZ, UR5 ;  /* 0x00000005ff007e24 */ /* 0x000fd8000f8e00ff */
[----:B------:R-:W-:Y:S05]  /*0220*/  @!P0 BRA `(.L_x_4) ;  /* 0xfffffffc00dc8947 */ /* 0x000fea000383ffff */
.L_x_3:
[C---:B------:R-:W-:Y:S01]  /*0230*/  VIADD R3, R0.reuse, 0x10 ;  /* 0x0000001000037836 */ /* 0x040fe20000000000 */
[----:B------:R-:W-:Y:S01]  /*0240*/  UMOV UR5, 0x50 ;  /* 0x0000005000057882 */ /* 0x000fe20000000000 */
[----:B------:R-:W-:Y:S01]  /*0250*/  SHF.L.U32 R2, R5, R0, RZ ;  /* 0x0000000005027219 */ /* 0x000fe200000006ff */
[----:B------:R-:W-:Y:S01]  /*0260*/  ULEA UR5, UR6, UR5, 0x18 ;  /* 0x0000000506057291 */ /* 0x000fe2000f8ec0ff */
[----:B------:R-:W-:Y:S01]  /*0270*/  IMAD.SHL.U32 R0, R0, 0x20, RZ ;  /* 0x0000002000007824 */ /* 0x000fe200078e00ff */
[----:B------:R-:W-:-:S04]  /*0280*/  SHF.L.U32 R3, R4, R3, RZ ;  /* 0x0000000304037219 */ /* 0x000fc800000006ff */
[----:B------:R-:W-:-:S05]  /*0290*/  LOP3.LUT R2, R3, R2, RZ, 0xfc, !PT ;  /* 0x0000000203027212 */ /* 0x000fca00078efcff */
[----:B------:R1:W-:Y:S04]  /*02a0*/  ATOMS.OR RZ, [UR5], R2 ;  /* 0x00000002ffff798c */ /* 0x0003e8000b000005 */
[----:B------:R1:W-:Y:S01]  /*02b0*/  STS [UR4], R0 ;  /* 0x00000000ff007988 */ /* 0x0003e20008000804 */
[----:B------:R-:W-:Y:S05]  /*02c0*/  BRA `(.L_x_2) ;  /* 0x0000000000107947 */ /* 0x000fea0003800000 */
.L_x_1:
[----:B------:R-:W-:Y:S01]  /*02d0*/  IMAD.MOV.U32 R0, RZ, RZ, -0x1 ;  /* 0xffffffffff007424 */ /* 0x000fe200078e00ff */
[----:B------:R-:W-:-:S04]  /*02e0*/  MOV R2, 0x310 ;  /* 0x0000031000027802 */ /* 0x000fc80000000f00 */
[----:B------:R1:W-:Y:S03]  /*02f0*/  STS [UR4], R0 ;  /* 0x00000000ff007988 */ /* 0x0003e60008000804 */
[----:B01----:R-:W-:Y:S05]  /*0300*/  CALL.REL.NOINC `($__internal_1_$__cuda_sm10x_tcgen05_guardrail_trap_phase_invalid_during_alloc) ;  /* 0x0000003400bc7944 */ /* 0x003fea0003c00000 */
.L_x_2:
[----:B------:R-:W-:Y:S05]  /*0310*/  WARPSYNC.ALL ;  /* 0x0000000000007948 */ /* 0x000fea0003800000 */
[----:B------:R-:W-:Y:S01]  /*0320*/  NOP ;  /* 0x0000000000007918 */ /* 0x000fe20000000000 */
.L_x_0:
[----:B------:R-:W2:Y:S01]  /*0330*/  LDC.64 R12, c[0x0][0x398] ;  /* 0x0000e600ff0c7b82 */ /* 0x000ea20000000a00 */
[----:B------:R-:W3:Y:S01]  /*0340*/  S2R R5, SR_CTAID.X ;  /* 0x0000000000057919 */ /* 0x000ee20000002500 */
[----:B------:R-:W-:Y:S01]  /*0350*/  UMOV UR4, 0x400 ;  /* 0x0000040000047882 */ /* 0x000fe20000000000 */
[----:B------:R-:W4:Y:S01]  /*0360*/  LDCU UR18, c[0x0][0x3b0] ;  /* 0x00007600ff1277ac */ /* 0x000f220008000800 */
[----:B------:R-:W-:Y:S01]  /*0370*/  PRMT R60, RZ, 0x7610, R60 ;  /* 0x00007610ff3c7816 */ /* 0x000fe2000000003c */
[----:B------:R-:W-:-:S03]  /*0380*/  UMOV UR6, 0x1 ;  /* 0x0000000100067882 */ /* 0x000fc60000000000 */
[----:B------:R-:W5:Y:S01]  /*0390*/  S2UR UR5, SR_CgaCtaId ;  /* 0x00000000000579c3 */ /* 0x000f620000008800 */
[----:B------:R-:W1:Y:S07]  /*03a0*/  LDCU.128 UR8, c[0x0][0x380] ;  /* 0x00007000ff0877ac */ /* 0x000e6e0008000c00 */
[----:B------:R-:W0:Y:S01]  /*03b0*/  LDC.64 R42, c[0x0][0x3a8] ;  /* 0x0000ea00ff2a7b82 */ /* 0x000e220000000a00 */
[----:B-12---:R-:W-:-:S05]  /*03c0*/  VIADD R0, R13, 0x3f ;  /* 0x0000003f0d007836 */ /* 0x006fca0000000000 */
[----:B------:R-:W-:Y:S01]  /*03d0*/  SHF.R.S32.HI R3, RZ, 0x1f, R0 ;  /* 0x0000001fff037819 */ /* 0x000fe20000011400 */
[----:B-----5:R-:W-:-:S03]  /*03e0*/  ULEA UR14, UR5, UR4, 0x18 ;  /* 0x00000004050e7291 */ /* 0x020fc6000f8ec0ff */
[----:B------:R-:W-:Y:S01]  /*03f0*/  LEA.HI R3, R3, R0, RZ, 0x6 ;  /* 0x0000000003037211 */ /* 0x000fe200078f30ff */
[----:B------:R-:W-:Y:S01]  /*0400*/  BAR.SYNC.DEFER_BLOCKING 0x0 ;  /* 0x0000000000007b1d */ /* 0x000fe20000010000 */
[----:B---3--:R-:W-:Y:S01]  /*0410*/  IABS R8, R5 ;  /* 0x0000000500087213 */ /* 0x008fe20000000000 */
[----:B------:R-:W-:Y:S01]  /*0420*/  UIADD3 UR7, UPT, UPT, UR14, 0x2000, URZ ;  /* 0x000020000e077890 */ /* 0x000fe2000fffe0ff */
[----:B------:R-:W-:-:S05]  /*0430*/  SHF.R.S32.HI R3, RZ, 0x6, R3 ;  /* 0x00000006ff037819 */ /* 0x000fca0000011403 */
[----:B------:R-:W-:-:S05]  /*0440*/  IMAD.SHL.U32 R4, R3, 0x8, RZ ;  /* 0x0000000803047824 */ /* 0x000fca00078e00ff */
[-C--:B------:R-:W-:Y:S02]  /*0450*/  IABS R7, R4.reuse ;  /* 0x0000000400077213 */ /* 0x080fe40000000000 */
[----:B------:R-:W-:Y:S02]  /*0460*/  IABS R10, R4 ;  /* 0x00000004000a7213 */ /* 0x000fe40000000000 */
[----:B------:R-:W1:Y:S01]  /*0470*/  I2F.RP R0, R7 ;  /* 0x0000000700007306 */ /* 0x000e620000209400 */
[----:B------:R-:W2:Y:S07]  /*0480*/  LDS R28, [UR14] ;  /* 0x0000000eff1c7984 */ /* 0x000eae0008000800 */
[----:B-1----:R-:W1:Y:S02]  /*0490*/  MUFU.RCP R0, R0 ;  /* 0x0000000000007308 */ /* 0x002e640000001000 */
[----:B-1----:R-:W-:-:S02]  /*04a0*/  VIADD R2, R0, 0xffffffe ;  /* 0x0ffffffe00027836 */ /* 0x002fc40000000000 */
[----:B------:R-:W-:-:S04]  /*04b0*/  IMAD.MOV R0, RZ, RZ, -R10 ;  /* 0x000000ffff007224 */ /* 0x000fc800078e0a0a */
[----:B------:R1:W3:Y:S02]  /*04c0*/  F2I.FTZ.U32.TRUNC.NTZ R3, R2 ;  /* 0x0000000200037305 */ /* 0x0002e4000021f000 */
[----:B-1----:R-:W-:Y:S01]  /*04d0*/  IMAD.MOV.U32 R2, RZ, RZ, RZ ;  /* 0x000000ffff027224 */ /* 0x002fe200078e00ff */
[----:B--2---:R-:W-:Y:S01]  /*04e0*/  R2UR UR15, R28 ;  /* 0x000000001c0f72ca */ /* 0x004fe200000e0000 */
[----:B---3--:R-:W-:-:S04]  /*04f0*/  IMAD.MOV R6, RZ, RZ, -R3 ;  /* 0x000000ffff067224 */ /* 0x008fc800078e0a03 */
[----:B------:R-:W-:Y:S02]  /*0500*/  IMAD R9, R6, R7, RZ ;  /* 0x0000000706097224 */ /* 0x000fe400078e02ff */
[----:B------:R-:W-:Y:S02]  /*0510*/  IMAD.MOV.U32 R6, RZ, RZ, R8 ;  /* 0x000000ffff067224 */ /* 0x000fe400078e0008 */
[----:B------:R-:W-:-:S06]  /*0520*/  IMAD.HI.U32 R3, R3, R9, R2 ;  /* 0x0000000903037227 */ /* 0x000fcc00078e0002 */
[----:B------:R-:W-:-:S04]  /*0530*/  IMAD.HI.U32 R3, R3, R6, RZ ;  /* 0x0000000603037227 */ /* 0x000fc800078e00ff */
[----:B------:R-:W-:Y:S01]  /*0540*/  IMAD R0, R3, R0, R6 ;  /* 0x0000000003007224 */ /* 0x000fe200078e0206 */
[----:B------:R-:W-:Y:S04]  /*0550*/  BAR.SYNC.DEFER_BLOCKING 0x0 ;  /* 0x0000000000007b1d */ /* 0x000fe80000010000 */
[----:B------:R-:W-:-:S13]  /*0560*/  ISETP.GT.U32.AND P2, PT, R7, R0, PT ;  /* 0x000000000700720c */ /* 0x000fda0003f44070 */
[----:B------:R-:W-:Y:S02]  /*0570*/  @!P2 IMAD.IADD R0, R0, 0x1, -R7 ;  /* 0x000000010000a824 */ /* 0x000fe400078e0a07 */
[----:B------:R-:W-:Y:S01]  /*0580*/  @!P2 VIADD R3, R3, 0x1 ;  /* 0x000000010303a836 */ /* 0x000fe20000000000 */
[----:B------:R-:W-:Y:S02]  /*0590*/  ISETP.NE.AND P2, PT, R4, RZ, PT ;  /* 0x000000ff0400720c */ /* 0x000fe40003f45270 */
[----:B------:R-:W-:Y:S02]  /*05a0*/  ISETP.GE.U32.AND P0, PT, R0, R7, PT ;  /* 0x000000070000720c */ /* 0x000fe40003f06070 */
[----:B------:R-:W-:-:S04]  /*05b0*/  LOP3.LUT R0, R5, R4, RZ, 0x3c, !PT ;  /* 0x0000000405007212 */ /* 0x000fc800078e3cff */
[----:B------:R-:W-:Y:S01]  /*05c0*/  ISETP.GE.AND P3, PT, R0, RZ, PT ;  /* 0x000000ff0000720c */ /* 0x000fe20003f66270 */
[----:B------:R-:W-:-:S06]  /*05d0*/  VIADD R0, R12, 0x3f ;  /* 0x0000003f0c007836 */ /* 0x000fcc0000000000 */
[----:B------:R-:W-:-:S04]  /*05e0*/  @P0 VIADD R3, R3, 0x1 ;  /* 0x0000000103030836 */ /* 0x000fc80000000000 */
[----:B------:R-:W-:Y:S01]  /*05f0*/  IMAD.MOV.U32 R2, RZ, RZ, R3 ;  /* 0x000000ffff027224 */ /* 0x000fe200078e0003 */
[----:B------:R-:W-:-:S03]  /*0600*/  SHF.R.S32.HI R3, RZ, 0x1f, R0 ;  /* 0x0000001fff037819 */ /* 0x000fc60000011400 */
[----:B------:R-:W-:Y:S01]  /*0610*/  @!P3 IMAD.MOV R2, RZ, RZ, -R2 ;  /* 0x000000ffff02b224 */ /* 0x000fe200078e0a02 */
[----:B------:R-:W-:Y:S02]  /*0620*/  @!P2 LOP3.LUT R2, RZ, R4, RZ, 0x33, !PT ;  /* 0x00000004ff02a212 */ /* 0x000fe400078e33ff */
[----:B------:R-:W-:-:S03]  /*0630*/  LEA.HI R3, R3, R0, RZ, 0x6 ;  /* 0x0000000003037211 */ /* 0x000fc600078f30ff */
[----:B------:R-:W-:Y:S02]  /*0640*/  IMAD.SHL.U32 R14, R2, 0x8, RZ ;  /* 0x00000008020e7824 */ /* 0x000fe400078e00ff */
[----:B------:R-:W-:-:S03]  /*0650*/  IMAD.MOV R2, RZ, RZ, -R2 ;  /* 0x000000ffff027224 */ /* 0x000fc600078e0a02 */
[----:B------:R-:W-:Y:S01]  /*0660*/  LEA.HI.SX32 R3, R3, -R14, 0x1a ;  /* 0x8000000e03037211 */ /* 0x000fe200078fd2ff */
[----:B------:R-:W-:Y:S02]  /*0670*/  IMAD R16, R4, R2, R5 ;  /* 0x0000000204107224 */ /* 0x000fe400078e0205 */
[----:B------:R-:W-:Y:S01]  /*0680*/  IMAD.MOV.U32 R2, RZ, RZ, RZ ;  /* 0x000000ffff027224 */ /* 0x000fe200078e00ff */
[----:B------:R-:W-:Y:S02]  /*0690*/  VIMNMX R15, PT, PT, R3, 0x8, PT ;  /* 0x00000008030f7848 */ /* 0x000fe40003fe0100 */
[----:B------:R-:W-:Y:S02]  /*06a0*/  IABS R7, R16 ;  /* 0x0000001000077213 */ /* 0x000fe40000000000 */
[-C--:B------:R-:W-:Y:S02]  /*06b0*/  IABS R8, R15.reuse ;  /* 0x0000000f00087213 */ /* 0x080fe40000000000 */
[----:B------:R-:W-:-:S02]  /*06c0*/  IABS R4, R15 ;  /* 0x0000000f00047213 */ /* 0x000fc40000000000 */
[----:B------:R-:W1:Y:S08]  /*06d0*/  I2F.RP R0, R8 ;  /* 0x0000000800007306 */ /* 0x000e700000209400 */
[----:B-1----:R-:W1:Y:S02]  /*06e0*/  MUFU.RCP R0, R0 ;  /* 0x0000000000007308 */ /* 0x002e640000001000 */
[----:B-1----:R-:W-:Y:S01]  /*06f0*/  VIADD R3, R0, 0xffffffe ;  /* 0x0ffffffe00037836 */ /* 0x002fe20000000000 */
[----:B------:R-:W-:-:S05]  /*0700*/  IABS R0, R13 ;  /* 0x0000000d00007213 */ /* 0x000fca0000000000 */
[----:B------:R-:W1:Y:S02]  /*0710*/  F2I.FTZ.U32.TRUNC.NTZ R3, R3 ;  /* 0x0000000300037305 */ /* 0x000e64000021f000 */
[----:B-1----:R-:W-:-:S04]  /*0720*/  IMAD.MOV R6, RZ, RZ, -R3 ;  /* 0x000000ffff067224 */ /* 0x002fc800078e0a03 */
[----:B------:R-:W-:Y:S02]  /*0730*/  IMAD.MOV.U32 R5, RZ, RZ, R6 ;  /* 0x000000ffff057224 */ /* 0x000fe400078e0006 */
[----:B------:R-:W1:Y:S02]  /*0740*/  I2F.RP R6, R0 ;  /* 0x0000000000067306 */ /* 0x000e640000209400 */
[----:B------:R-:W-:-:S04]  /*0750*/  IMAD R5, R5, R8, RZ ;  /* 0x0000000805057224 */ /* 0x000fc800078e02ff */
[----:B------:R-:W-:-:S04]  /*0760*/  IMAD.HI.U32 R2, R3, R5, R2 ;  /* 0x0000000503027227 */ /* 0x000fc800078e0002 */
[----:B------:R-:W-:Y:S01]  /*0770*/  IMAD.MOV R3, RZ, RZ, -R4 ;  /* 0x000000ffff037224 */ /* 0x000fe200078e0a04 */
[----:B------:R-:W-:Y:S01]  /*0780*/  IABS R4, R12 ;  /* 0x0000000c00047213 */ /* 0x000fe20000000000 */
[----:B------:R-:W-:-:S03]  /*0790*/  IMAD.HI.U32 R2, R2, R7, RZ ;  /* 0x0000000702027227 */ /* 0x000fc600078e00ff */
[----:B------:R-:W2:Y:S01]  /*07a0*/  I2F.RP R5, R4 ;  /* 0x0000000400057306 */ /* 0x000ea20000209400 */
[----:B------:R-:W-:-:S05]  /*07b0*/  IMAD R3, R2, R3, R7 ;  /* 0x0000000302037224 */ /* 0x000fca00078e0207 */
[----:B------:R-:W-:Y:S02]  /*07c0*/  ISETP.GT.U32.AND P2, PT, R8, R3, PT ;  /* 0x000000030800720c */ /* 0x000fe40003f44070 */
[----:B-1----:R-:W1:Y:S08]  /*07d0*/  MUFU.RCP R6, R6 ;  /* 0x0000000600067308 */ /* 0x002e700000001000 */
[----:B--2---:R-:W2:Y:S03]  /*07e0*/  MUFU.RCP R5, R5 ;  /* 0x0000000500057308 */ /* 0x004ea60000001000 */
[----:B------:R-:W-:-:S02]  /*07f0*/  @!P2 IMAD.IADD R3, R3, 0x1, -R8 ;  /* 0x000000010303a824 */ /* 0x000fc400078e0a08 */
[----:B------:R-:W-:Y:S01]  /*0800*/  @!P2 VIADD R2, R2, 0x1 ;  /* 0x000000010202a836 */ /* 0x000fe20000000000 */
[----:B------:R-:W-:Y:S02]  /*0810*/  ISETP.NE.AND P2, PT, R15, RZ, PT ;  /* 0x000000ff0f00720c */ /* 0x000fe40003f45270 */
[----:B------:R-:W-:Y:S01]  /*0820*/  ISETP.GE.U32.AND P0, PT, R3, R8, PT ;  /* 0x000000080300720c */ /* 0x000fe20003f06070 */
[----:B-1----:R-:W-:Y:S01]  /*0830*/  VIADD R10, R6, 0xffffffe ;  /* 0x0ffffffe060a7836 */ /* 0x002fe20000000000 */
[----:B------:R-:W-:Y:S02]  /*0840*/  LOP3.LUT R3, R16, R15, RZ, 0x3c, !PT ;  /* 0x0000000f10037212 */ /* 0x000fe400078e3cff */
[----:B------:R-:W-:Y:S01]  /*0850*/  SHF.R.U32.HI R6, RZ, 0x4, R36 ;  /* 0x00000004ff067819 */ /* 0x000fe20000011624 */
[----:B------:R1:W-:Y:S01]  /*0860*/  F2I.FTZ.U32.TRUNC.NTZ R11, R10 ;  /* 0x0000000a000b7305 */ /* 0x0003e2000021f000 */
[----:B------:R-:W-:Y:S02]  /*0870*/  ISETP.GE.AND P3, PT, R3, RZ, PT ;  /* 0x000000ff0300720c */ /* 0x000fe40003f66270 */
[----:B------:R-:W-:Y:S01]  /*0880*/  SGXT.U32 R6, R6, 0x3 ;  /* 0x000000030606781a */ /* 0x000fe20000000000 */
[----:B--2---:R-:W-:Y:S01]  /*0890*/  VIADD R8, R5, 0xffffffe ;  /* 0x0ffffffe05087836 */ /* 0x004fe20000000000 */
[----:B------:R-:W-:-:S03]  /*08a0*/  LOP3.LUT R5, R36, 0x3f, RZ, 0xc0, !PT ;  /* 0x0000003f24057812 */ /* 0x000fc600078ec0ff */
[----:B------:R-:W-:Y:S01]  /*08b0*/  @P0 VIADD R2, R2, 0x1 ;  /* 0x0000000102020836 */ /* 0x000fe20000000000 */
[----:B------:R2:W3:Y:S01]  /*08c0*/  F2I.FTZ.U32.TRUNC.NTZ R9, R8 ;  /* 0x0000000800097305 */ /* 0x0004e2000021f000 */
[----:B-1----:R-:W-:Y:S02]  /*08d0*/  IMAD.MOV.U32 R10, RZ, RZ, RZ ;  /* 0x000000ffff0a7224 */ /* 0x002fe400078e00ff */
[----:B------:R-:W-:-:S04]  /*08e0*/  IMAD.MOV.U32 R3, RZ, RZ, R2 ;  /* 0x000000ffff037224 */ /* 0x000fc800078e0002 */
[----:B------:R-:W-:Y:S01]  /*08f0*/  @!P3 IMAD.MOV R3, RZ, RZ, -R3 ;  /* 0x000000ffff03b224 */ /* 0x000fe200078e0a03 */
[----:B------:R-:W-:Y:S01]  /*0900*/  @!P2 LOP3.LUT R3, RZ, R15, RZ, 0x33, !PT ;  /* 0x0000000fff03a212 */ /* 0x000fe200078e33ff */
[----:B--2---:R-:W-:Y:S01]  /*0910*/  IMAD.MOV.U32 R8, RZ, RZ, RZ ;  /* 0x000000ffff087224 */ /* 0x004fe200078e00ff */
[----:B------:R-:W-:-:S03]  /*0920*/  ISETP.NE.AND P3, PT, R12, RZ, PT ;  /* 0x000000ff0c00720c */ /* 0x000fc60003f65270 */
[----:B------:R-:W-:Y:S02]  /*0930*/  IMAD.MOV R2, RZ, RZ, -R3 ;  /* 0x000000ffff027224 */ /* 0x000fe400078e0a03 */
[--C-:B---3--:R-:W-:Y:S02]  /*0940*/  IMAD.MOV R7, RZ, RZ, -R9.reuse ;  /* 0x000000ffff077224 */ /* 0x108fe400078e0a09 */
[----:B------:R-:W-:Y:S02]  /*0950*/  IMAD R2, R15, R2, R16 ;  /* 0x000000020f027224 */ /* 0x000fe400078e0210 */
[----:B------:R-:W-:Y:S02]  /*0960*/  IMAD R7, R7, R4, RZ ;  /* 0x0000000407077224 */ /* 0x000fe400078e02ff */
[----:B------:R-:W-:Y:S02]  /*0970*/  IMAD.IADD R2, R14, 0x1, R2 ;  /* 0x000000010e027824 */ /* 0x000fe400078e0202 */
[----:B------:R-:W-:-:S04]  /*0980*/  IMAD.HI.U32 R8, R9, R7, R8 ;  /* 0x0000000709087227 */ /* 0x000fc800078e0008 */
[----:B------:R-:W-:Y:S02]  /*0990*/  IMAD R2, R2, 0x40, R5 ;  /* 0x0000004002027824 */ /* 0x000fe400078e0205 */
[----:B------:R-:W-:Y:S02]  /*09a0*/  IMAD.SHL.U32 R3, R3, 0x40, RZ ;  /* 0x0000004003037824 */ /* 0x000fe400078e00ff */
[----:B------:R-:W-:Y:S01]  /*09b0*/  IMAD.MOV R15, RZ, RZ, -R11 ;  /* 0x000000ffff0f7224 */ /* 0x000fe200078e0a0b */
[----:B------:R-:W-:Y:S02]  /*09c0*/  IABS R9, R2 ;  /* 0x0000000200097213 */ /* 0x000fe40000000000 */
[----:B------:R-:W-:Y:S01]  /*09d0*/  LOP3.LUT R6, R3, R6, RZ, 0xfc, !PT ;  /* 0x0000000603067212 */ /* 0x000fe200078efcff */
[----:B------:R-:W-:Y:S02]  /*09e0*/  IMAD R7, R15, R0, RZ ;  /* 0x000000000f077224 */ /* 0x000fe400078e02ff */
[----:B------:R-:W-:Y:S01]  /*09f0*/  IMAD.HI.U32 R8, R8, R9, RZ ;  /* 0x0000000908087227 */ /* 0x000fe200078e00ff */
[----:B------:R-:W-:-:S02]  /*0a00*/  IABS R14, R6 ;  /* 0x00000006000e7213 */ /* 0x000fc40000000000 */
[C---:B------:R-:W-:Y:S01]  /*0a10*/  LOP3.LUT R22, R6.reuse, 0x8, RZ, 0xfc, !PT ;  /* 0x0000000806167812 */ /* 0x040fe200078efcff */
[----:B------:R-:W-:Y:S01]  /*0a20*/  IMAD.MOV R8, RZ, RZ, -R8 ;  /* 0x000000ffff087224 */ /* 0x000fe200078e0a08 */
[C---:B------:R-:W-:Y:S01]  /*0a30*/  LOP3.LUT R24, R6.reuse, 0x10, RZ, 0xfc, !PT ;  /* 0x0000001006187812 */ /* 0x040fe200078efcff */
[----:B------:R-:W-:Y:S01]  /*0a40*/  IMAD.HI.U32 R10, R11, R7, R10 ;  /* 0x000000070b0a7227 */ /* 0x000fe200078e000a */
[C---:B------:R-:W-:Y:S02]  /*0a50*/  LOP3.LUT R20, R6.reuse, 0x18, RZ, 0xfc, !PT ;  /* 0x0000001806147812 */ /* 0x040fe400078efcff */
[----:B------:R-:W-:Y:S01]  /*0a60*/  LOP3.LUT R18, R6, 0x20, RZ, 0xfc, !PT ;  /* 0x0000002006127812 */ /* 0x000fe200078efcff */
[----:B------:R-:W-:Y:S01]  /*0a70*/  IMAD R9, R4, R8, R9 ;  /* 0x0000000804097224 */ /* 0x000fe200078e0209 */
[----:B------:R-:W-:Y:S01]  /*0a80*/  IABS R17, R24 ;  /* 0x0000001800117213 */ /* 0x000fe20000000000 */
[----:B------:R-:W-:Y:S01]  /*0a90*/  IMAD.MOV.U32 R11, RZ, RZ, R14 ;  /* 0x000000ffff0b7224 */ /* 0x000fe200078e000e */
[----:B------:R-:W-:-:S02]  /*0aa0*/  IABS R19, R20 ;  /* 0x0000001400137213 */ /* 0x000fc40000000000 */
[----:B------:R-:W-:Y:S01]  /*0ab0*/  ISETP.GT.U32.AND P0, PT, R4, R9, PT ;  /* 0x000000090400720c */ /* 0x000fe20003f04070 */
[----:B------:R-:W-:Y:S01]  /*0ac0*/  IMAD.HI.U32 R7, R10, R11, RZ ;  /* 0x0000000b0a077227 */ /* 0x000fe200078e00ff */
[----:B------:R-:W-:Y:S02]  /*0ad0*/  IABS R21, R18 ;  /* 0x0000001200157213 */ /* 0x000fe40000000000 */
[C---:B------:R-:W-:Y:S01]  /*0ae0*/  LOP3.LUT R26, R6.reuse, 0x28, RZ, 0xfc, !PT ;  /* 0x00000028061a7812 */ /* 0x040fe200078efcff */
[----:B------:R-:W-:Y:S01]  /*0af0*/  IMAD.MOV R7, RZ, RZ, -R7 ;  /* 0x000000ffff077224 */ /* 0x000fe200078e0a07 */
[----:B------:R-:W-:Y:S01]  /*0b00*/  LOP3.LUT R27, R6, 0x30, RZ, 0xfc, !PT ;  /* 0x00000030061b7812 */ /* 0x000fe200078efcff */
[----:B------:R-:W-:Y:S01]  /*0b10*/  IMAD.HI.U32 R14, R10, R19, RZ ;  /* 0x000000130a0e7227 */ /* 0x000fe200078e00ff */
[----:B------:R-:W-:-:S03]  /*0b20*/  IABS R23, R26 ;  /* 0x0000001a00177213 */ /* 0x000fc60000000000 */
[----:B------:R-:W-:Y:S01]  /*0b30*/  IMAD R7, R0, R7, R11 ;  /* 0x0000000700077224 */ /* 0x000fe200078e020b */
[----:B------:R-:W-:Y:S01]  /*0b40*/  IABS R11, R22 ;  /* 0x00000016000b7213 */ /* 0x000fe20000000000 */
[----:B------:R-:W-:Y:S02]  /*0b50*/  @!P0 IMAD.IADD R9, R9, 0x1, -R4 ;  /* 0x0000000109098824 */ /* 0x000fe400078e0a04 */
[----:B------:R-:W-:Y:S01]  /*0b60*/  IMAD.HI.U32 R15, R10, R21, RZ ;  /* 0x000000150a0f7227 */ /* 0x000fe200078e00ff */
[----:B------:R-:W-:Y:S02]  /*0b70*/  ISETP.GT.U32.AND P2, PT, R0, R7, PT ;  /* 0x000000070000720c */ /* 0x000fe40003f44070 */
[----:B------:R-:W-:Y:S01]  /*0b80*/  ISETP.GT.U32.AND P0, PT, R4, R9, PT ;  /* 0x000000090400720c */ /* 0x000fe20003f04070 */
[----:B------:R-:W-:-:S04]  /*0b90*/  IMAD.HI.U32 R8, R10, R11, RZ ;  /* 0x0000000b0a087227 */ /* 0x000fc800078e00ff */
[----:B------:R-:W-:Y:S02]  /*0ba0*/  IMAD.MOV R16, RZ, RZ, -R8 ;  /* 0x000000ffff107224 */ /* 0x000fe400078e0a08 */
[----:B------:R-:W-:-:S04]  /*0bb0*/  IMAD.HI.U32 R8, R10, R17, RZ ;  /* 0x000000110a087227 */ /* 0x000fc800078e00ff */
[----:B------:R-:W-:Y:S02]  /*0bc0*/  IMAD.MOV R8, RZ, RZ, -R8 ;  /* 0x000000ffff087224 */ /* 0x000fe400078e0a08 */
[----:B------:R-:W-:Y:S02]  /*0bd0*/  IMAD.MOV R14, RZ, RZ, -R14 ;  /* 0x000000ffff0e7224 */ /* 0x000fe400078e0a0e */
[C---:B------:R-:W-:Y:S02]  /*0be0*/  IMAD R11, R0.reuse, R16, R11 ;  /* 0x00000010000b7224 */ /* 0x040fe400078e020b */
[----:B------:R-:W-:Y:S02]  /*0bf0*/  IMAD.MOV R16, RZ, RZ, -R15 ;  /* 0x000000ffff107224 */ /* 0x000fe400078e0a0f */
[----:B------:R-:W-:Y:S01]  /*0c00*/  IMAD R15, R0, R8, R17 ;  /* 0x00000008000f7224 */ /* 0x000fe200078e0211 */
[----:B------:R-:W-:Y:S01]  /*0c10*/  LEA.HI R8, R36, R3, RZ, 0x1c ;  /* 0x0000000324087211 */ /* 0x000fe200078fe0ff */
[C---:B------:R-:W-:Y:S01]  /*0c20*/  IMAD R17, R0.reuse, R14, R19 ;  /* 0x0000000e00117224 */ /* 0x040fe200078e0213 */
[----:B------:R-:W-:Y:S01]  /*0c30*/  ISETP.GT.U32.AND P5, PT, R0, R11, PT ;  /* 0x0000000b0000720c */ /* 0x000fe20003fa4070 */
[----:B------:R-:W-:Y:S01]  /*0c40*/  @!P0 IMAD.IADD R9, R9, 0x1, -R4 ;  /* 0x0000000109098824 */ /* 0x000fe200078e0a04 */
[----:B------:R-:W-:Y:S01]  /*0c50*/  ISETP.GE.AND P0, PT, R2, RZ, PT ;  /* 0x000000ff0200720c */ /* 0x000fe20003f06270 */
[----:B------:R-:W-:Y:S01]  /*0c60*/  IMAD.HI.U32 R14, R10, R23, RZ ;  /* 0x000000170a0e7227 */ /* 0x000fe200078e00ff */
[----:B------:R-:W-:-:S02]  /*0c70*/  ISETP.GT.U32.AND P6, PT, R0, R15, PT ;  /* 0x0000000f0000720c */ /* 0x000fc40003fc4070 */
[C---:B------:R-:W-:Y:S01]  /*0c80*/  ISETP.GT.U32.AND P4, PT, R0.reuse, R17, PT ;  /* 0x000000110000720c */ /* 0x040fe20003f84070 */
[----:B------:R-:W-:Y:S02]  /*0c90*/  IMAD R19, R0, R16, R21 ;  /* 0x0000001000137224 */ /* 0x000fe400078e0215 */
[----:B------:R-:W-:Y:S02]  /*0ca0*/  IMAD.MOV R14, RZ, RZ, -R14 ;  /* 0x000000ffff0e7224 */ /* 0x000fe400078e0a0e */
[----:B------:R-:W-:Y:S01]  /*0cb0*/  VIADD R16, R8, 0x38 ;  /* 0x0000003808107836 */ /* 0x000fe20000000000 */
[----:B------:R-:W-:Y:S01]  /*0cc0*/  IABS R8, R27 ;  /* 0x0000001b00087213 */ /* 0x000fe20000000000 */
[----:B------:R-:W-:Y:S02]  /*0cd0*/  IMAD R21, R0, R14, R23 ;  /* 0x0000000e00157224 */ /* 0x000fe400078e0217 */
[----:B------:R-:W-:Y:S01]  /*0ce0*/  @!P2 IMAD.IADD R7, R7, 0x1, -R0 ;  /* 0x000000010707a824 */ /* 0x000fe200078e0a00 */
[----:B------:R-:W-:Y:S01]  /*0cf0*/  IABS R25, R16 ;  /* 0x0000001000197213 */ /* 0x000fe20000000000 */
[----:B------:R-:W-:-:S02]  /*0d00*/  IMAD.MOV.U32 R14, RZ, RZ, R9 ;  /* 0x000000ffff0e7224 */ /* 0x000fc400078e0009 */
[----:B------:R-:W-:Y:S01]  /*0d10*/  IMAD.MOV.U32 R23, RZ, RZ, R8 ;  /* 0x000000ffff177224 */ /* 0x000fe200078e0008 */
[C---:B------:R-:W-:Y:S01]  /*0d20*/  ISETP.GT.U32.AND P2, PT, R0.reuse, R7, PT ;  /* 0x000000070000720c */ /* 0x040fe20003f44070 */
[----:B------:R-:W-:Y:S01]  /*0d30*/  @!P0 IMAD.MOV R14, RZ, RZ, -R14 ;  /* 0x000000ffff0e8224 */ /* 0x000fe200078e0a0e */
[----:B------:R-:W-:Y:S01]  /*0d40*/  ISETP.GT.U32.AND P0, PT, R0, R19, PT ;  /* 0x000000130000720c */ /* 0x000fe20003f04070 */
[----:B------:R-:W-:Y:S01]  /*0d50*/  IMAD.HI.U32 R4, R10, R23, RZ ;  /* 0x000000170a047227 */ /* 0x000fe200078e00ff */
[----:B------:R-:W-:Y:S02]  /*0d60*/  @!P3 LOP3.LUT R14, RZ, R12, RZ, 0x33, !PT ;  /* 0x0000000cff0eb212 */ /* 0x000fe400078e33ff */
[----:B------:R-:W-:Y:S01]  /*0d70*/  ISETP.GT.U32.AND P3, PT, R0, R21, PT ;  /* 0x000000150000720c */ /* 0x000fe20003f64070 */
[----:B------:R-:W-:-:S04]  /*0d80*/  IMAD.HI.U32 R10, R10, R25, RZ ;  /* 0x000000190a0a7227 */ /* 0x000fc800078e00ff */
[----:B------:R-:W-:Y:S02]  /*0d90*/  IMAD.MOV R4, RZ, RZ, -R4 ;  /* 0x000000ffff047224 */ /* 0x000fe400078e0a04 */
[----:B------:R-:W-:Y:S02]  /*0da0*/  IMAD.MOV R10, RZ, RZ, -R10 ;  /* 0x000000ffff0a7224 */ /* 0x000fe400078e0a0a */
[C---:B------:R-:W-:Y:S01]  /*0db0*/  IMAD R9, R0.reuse, R4, R23 ;  /* 0x0000000400097224 */ /* 0x040fe200078e0217 */
[----:B------:R-:W-:Y:S01]  /*0dc0*/  SHF.R.U32.HI R4, RZ, 0x5, R36 ;  /* 0x00000005ff047819 */ /* 0x000fe20000011624 */
[C---:B------:R-:W-:Y:S02]  /*0dd0*/  IMAD R23, R0.reuse, R10, R25 ;  /* 0x0000000a00177224 */ /* 0x040fe400078e0219 */
[--C-:B------:R-:W-:Y:S01]  /*0de0*/  @!P2 IMAD.IADD R7, R7, 0x1, -R0.reuse ;  /* 0x000000010707a824 */ /* 0x100fe200078e0a00 */
[C---:B------:R-:W-:Y:S01]  /*0df0*/  ISETP.GT.U32.AND P2, PT, R0.reuse, R9, PT ;  /* 0x000000090000720c */ /* 0x040fe20003f44070 */
[--C-:B------:R-:W-:Y:S01]  /*0e00*/  @!P5 IMAD.IADD R11, R11, 0x1, -R0.reuse ;  /* 0x000000010b0bd824 */ /* 0x100fe200078e0a00 */
[----:B------:R-:W-:Y:S01]  /*0e10*/  ISETP.GT.U32.AND P5, PT, R0, R23, PT ;  /* 0x000000170000720c */ /* 0x000fe20003fa4070 */
[----:B------:R-:W-:-:S02]  /*0e20*/  @!P6 IMAD.IADD R15, R15, 0x1, -R0 ;  /* 0x000000010f0fe824 */ /* 0x000fc400078e0a00 */
[--C-:B------:R-:W-:Y:S01]  /*0e30*/  @!P0 IMAD.IADD R19, R19, 0x1, -R0.reuse ;  /* 0x0000000113138824 */ /* 0x100fe200078e0a00 */
[----:B------:R-:W-:Y:S01]  /*0e40*/  ISETP.GE.AND P0, PT, R6, RZ, PT ;  /* 0x000000ff0600720c */ /* 0x000fe20003f06270 */
[--C-:B------:R-:W-:Y:S01]  /*0e50*/  @!P4 IMAD.IADD R17, R17, 0x1, -R0.reuse ;  /* 0x000000011111c824 */ /* 0x100fe200078e0a00 */
[C---:B------:R-:W-:Y:S01]  /*0e60*/  ISETP.GT.U32.AND P6, PT, R0.reuse, R11, PT ;  /* 0x0000000b0000720c */ /* 0x040fe20003fc4070 */
[--C-:B------:R-:W-:Y:S01]  /*0e70*/  @!P3 IMAD.IADD R21, R21, 0x1, -R0.reuse ;  /* 0x000000011515b824 */ /* 0x100fe200078e0a00 */
[----:B------:R-:W-:Y:S01]  /*0e80*/  ISETP.GT.U32.AND P4, PT, R0, R15, PT ;  /* 0x0000000f0000720c */ /* 0x000fe20003f84070 */
[----:B------:R-:W-:Y:S01]  /*0e90*/  IMAD.MOV.U32 R8, RZ, RZ, R7 ;  /* 0x000000ffff087224 */ /* 0x000fe200078e0007 */
[----:B------:R-:W-:Y:S01]  /*0ea0*/  ISETP.GE.AND P3, PT, R22, RZ, PT ;  /* 0x000000ff1600720c */ /* 0x000fe20003f66270 */
[----:B------:R-:W-:Y:S01]  /*0eb0*/  @!P2 IMAD.IADD R9, R9, 0x1, -R0 ;  /* 0x000000010909a824 */ /* 0x000fe200078e0a00 */
[----:B------:R-:W-:Y:S01]  /*0ec0*/  ISETP.GE.AND P2, PT, R24, RZ, PT ;  /* 0x000000ff1800720c */ /* 0x000fe20003f46270 */
[----:B------:R-:W-:-:S02]  /*0ed0*/  IMAD.SHL.U32 R6, R4, 0x200000, RZ ;  /* 0x0020000004067824 */ /* 0x000fc400078e00ff */
[----:B------:R-:W-:Y:S01]  /*0ee0*/  @!P5 IMAD.IADD R23, R23, 0x1, -R0 ;  /* 0x000000011717d824 */ /* 0x000fe200078e0a00 */
[C---:B------:R-:W-:Y:S01]  /*0ef0*/  ISETP.GT.U32.AND P5, PT, R0.reuse, R17, PT ;  /* 0x000000110000720c */ /* 0x040fe20003fa4070 */
[----:B------:R-:W-:Y:S01]  /*0f00*/  @!P0 IMAD.MOV R8, RZ, RZ, -R8 ;  /* 0x000000ffff088224 */ /* 0x000fe200078e0a08 */
[C---:B------:R-:W-:Y:S01]  /*0f10*/  ISETP.GT.U32.AND P0, PT, R0.reuse, R21, PT ;  /* 0x000000150000720c */ /* 0x040fe20003f04070 */
[--C-:B------:R-:W-:Y:S01]  /*0f20*/  @!P6 IMAD.IADD R11, R11, 0x1, -R0.reuse ;  /* 0x000000010b0be824 */ /* 0x100fe200078e0a00 */
[C---:B------:R-:W-:Y:S01]  /*0f30*/  ISETP.GT.U32.AND P6, PT, R0.reuse, R9, PT ;  /* 0x000000090000720c */ /* 0x040fe20003fc4070 */
[----:B------:R-:W-:Y:S01]  /*0f40*/  @!P4 IMAD.IADD R15, R15, 0x1, -R0 ;  /* 0x000000010f0fc824 */ /* 0x000fe200078e0a00 */
[----:B------:R-:W-:Y:S01]  /*0f50*/  ISETP.GT.U32.AND P4, PT, R0, R19, PT ;  /* 0x000000130000720c */ /* 0x000fe20003f84070 */
[----:B------:R-:W-:Y:S01]  /*0f60*/  @!P3 IMAD.MOV R11, RZ, RZ, -R11 ;  /* 0x000000ffff0bb224 */ /* 0x000fe200078e0a0b */
[----:B------:R-:W-:Y:S01]  /*0f70*/  LOP3.LUT R6, R6, 0x600000, RZ, 0xc0, !PT ;  /* 0x0060000006067812 */ /* 0x000fe200078ec0ff */
[----:B------:R-:W-:Y:S01]  /*0f80*/  @!P2 IMAD.MOV R15, RZ, RZ, -R15 ;  /* 0x000000ffff0fa224 */ /* 0x000fe200078e0a0f */
[----:B------:R-:W-:-:S02]  /*0f90*/  ISETP.GT.U32.AND P3, PT, R0, R23, PT ;  /* 0x000000170000720c */ /* 0x000fc40003f64070 */
[----:B------:R-:W-:Y:S01]  /*0fa0*/  R2UR UR12, R6 ;  /* 0x00000000060c72ca */ /* 0x000fe200000e0000 */
[--C-:B------:R-:W-:Y:S01]  /*0fb0*/  @!P5 IMAD.IADD R17, R17, 0x1, -R0.reuse ;  /* 0x000000011111d824 */ /* 0x100fe200078e0a00 */
[----:B------:R-:W1:Y:S01]  /*0fc0*/  LDC.64 R6, c[0x0][0x3a0] ;  /* 0x0000e800ff067b82 */ /* 0x000e620000000a00 */
[--C-:B------:R-:W-:Y:S01]  /*0fd0*/  @!P0 IMAD.IADD R21, R21, 0x1, -R0.reuse ;  /* 0x0000000115158824 */ /* 0x100fe200078e0a00 */
[----:B------:R-:W-:Y:S01]  /*0fe0*/  ISETP.GE.AND P0, PT, R26, RZ, PT ;  /* 0x000000ff1a00720c */ /* 0x000fe20003f06270 */
[--C-:B------:R-:W-:Y:S01]  /*0ff0*/  @!P6 IMAD.IADD R9, R9, 0x1, -R0.reuse ;  /* 0x000000010909e824 */ /* 0x100fe200078e0a00 */
[----:B------:R-:W-:Y:S01]  /*1000*/  ISETP.GE.AND P2, PT, R16, RZ, PT ;  /* 0x000000ff1000720c */ /* 0x000fe20003f46270 */
[--C-:B------:R-:W-:Y:S01]  /*1010*/  @!P4 IMAD.IADD R19, R19, 0x1, -R0.reuse ;  /* 0x000000011313c824 */ /* 0x100fe200078e0a00 */
[----:B------:R-:W-:Y:S02]  /*1020*/  ISETP.GE.AND P5, PT, R20, RZ, PT ;  /* 0x000000ff1400720c */ /* 0x000fe40003fa6270 */
[----:B------:R-:W-:Y:S01]  /*1030*/  ISETP.GE.AND P4, PT, R18, RZ, PT ;  /* 0x000000ff1200720c */ /* 0x000fe20003f86270 */
[----:B------:R-:W-:Y:S01]  /*1040*/  @!P3 IMAD.IADD R23, R23, 0x1, -R0 ;  /* 0x000000011717b824 */ /* 0x000fe200078e0a00 */
[----:B------:R-:W-:-:S02]  /*1050*/  ISETP.GE.AND P6, PT, R27, RZ, PT ;  /* 0x000000ff1b00720c */ /* 0x000fc40003fc6270 */
[----:B------:R-:W-:Y:S02]  /*1060*/  SHF.R.U32.HI R0, RZ, 0x6, R36 ;  /* 0x00000006ff007819 */ /* 0x000fe40000011624 */
[----:B------:R-:W-:Y:S01]  /*1070*/  ISETP.NE.AND P3, PT, R13, RZ, PT ;  /* 0x000000ff0d00720c */ /* 0x000fe20003f65270 */
[----:B------:R-:W-:Y:S01]  /*1080*/  @!P0 IMAD.MOV R21, RZ, RZ, -R21 ;  /* 0x000000ffff158224 */ /* 0x000fe200078e0a15 */
[----:B------:R-:W-:Y:S01]  /*1090*/  LOP3.LUT R13, RZ, R13, RZ, 0x33, !PT ;  /* 0x0000000dff0d7212 */ /* 0x000fe200078e33ff */
[----:B------:R-:W-:Y:S01]  /*10a0*/  @!P2 IMAD.MOV R23, RZ, RZ, -R23 ;  /* 0x000000ffff17a224 */ /* 0x000fe200078e0a17 */
[----:B------:R-:W-:Y:S01]  /*10b0*/  SGXT.U32 R0, R0, 0x1 ;  /* 0x000000010000781a */ /* 0x000fe20000000000 */
[----:B------:R-:W-:Y:S01]  /*10c0*/  @!P5 IMAD.MOV R17, RZ, RZ, -R17 ;  /* 0x000000ffff11d224 */ /* 0x000fe200078e0a11 */
[C---:B------:R-:W-:Y:S01]  /*10d0*/  SEL R31, R13.reuse, R21, !P3 ;  /* 0x000000150d1f7207 */ /* 0x040fe20005800000 */
[----:B------:R-:W-:Y:S01]  /*10e0*/  @!P4 IMAD.MOV R19, RZ, RZ, -R19 ;  /* 0x000000ffff13c224 */ /* 0x000fe200078e0a13 */
[C---:B------:R-:W-:Y:S01]  /*10f0*/  SEL R16, R13.reuse, R8, !P3 ;  /* 0x000000080d107207 */ /* 0x040fe20005800000 */
[----:B------:R-:W-:Y:S01]  /*1100*/  @!P6 IMAD.MOV R9, RZ, RZ, -R9 ;  /* 0x000000ffff09e224 */ /* 0x000fe200078e0a09 */
[C---:B------:R-:W-:Y:S01]  /*1110*/  SEL R25, R13.reuse, R11, !P3 ;  /* 0x0000000b0d197207 */ /* 0x040fe20005800000 */
[----:B0-----:R-:W-:Y:S01]  /*1120*/  IMAD R21, R0, R42, RZ ;  /* 0x0000002a00157224 */ /* 0x001fe200078e02ff */
[C---:B------:R-:W-:Y:S01]  /*1130*/  SEL R27, R13.reuse, R15, !P3 ;  /* 0x0000000f0d1b7207 */ /* 0x040fe20005800000 */
[----:B-1----:R-:W-:Y:S01]  /*1140*/  IMAD R57, R14, R7, RZ ;  /* 0x000000070e397224 */ /* 0x002fe200078e02ff */
[C---:B------:R-:W-:Y:S01]  /*1150*/  SEL R29, R13.reuse, R17, !P3 ;  /* 0x000000110d1d7207 */ /* 0x040fe20005800000 */
[----:B------:R-:W-:Y:S01]  /*1160*/  VIADD R7, R6, 0xf ;  /* 0x0000000f06077836 */ /* 0x000fe20000000000 */
[----:B------:R-:W-:-:S02]  /*1170*/  SEL R18, R13, R19, !P3 ;  /* 0x000000130d127207 */ /* 0x000fc40005800000 */
[C---:B------:R-:W-:Y:S02]  /*1180*/  SEL R33, R13.reuse, R9, !P3 ;  /* 0x000000090d217207 */ /* 0x040fe40005800000 */
[----:B------:R-:W-:Y:S01]  /*1190*/  SEL R11, R13, R23, !P3 ;  /* 0x000000170d0b7207 */ /* 0x000fe20005800000 */
[----:B------:R-:W-:Y:S01]  /*11a0*/  IMAD R13, R42, 0x2, R21 ;  /* 0x000000022a0d7824 */ /* 0x000fe200078e0215 */
[C---:B------:R-:W-:Y:S02]  /*11b0*/  LOP3.LUT R8, R36.reuse, 0xf, RZ, 0xc0, !PT ;  /* 0x0000000f24087812 */ /* 0x040fe400078ec0ff */
[----:B------:R-:W-:Y:S01]  /*11c0*/  LOP3.LUT P2, RZ, R36, 0x7f, RZ, 0xc0, !PT ;  /* 0x0000007f24ff7812 */ /* 0x000fe2000784c0ff */
[----:B------:R-:W-:Y:S01]  /*11d0*/  IMAD R19, R42, 0x2, R13 ;  /* 0x000000022a137824 */ /* 0x000fe200078e020d */
[----:B------:R-:W-:Y:S01]  /*11e0*/  ISETP.GT.AND P0, PT, R7, 0xf, PT ;  /* 0x0000000f0700780c */ /* 0x000fe20003f04270 */
[----:B------:R-:W-:Y:S01]  /*11f0*/  IMAD R12, R8, R43, RZ ;  /* 0x0000002b080c7224 */ /* 0x000fe200078e02ff */
[----:B------:R-:W-:Y:S01]  /*1200*/  LOP3.LUT R9, R0, 0x8, RZ, 0xfc, !PT ;  /* 0x0000000800097812 */ /* 0x000fe200078efcff */
[----:B----4-:R-:W-:Y:S10]  /*1210*/  @P1 BRA `(.L_x_5) ;  /* 0x0000000000181947 */ /* 0x010ff40003800000 */
[----:B------:R-:W-:Y:S01]  /*1220*/  ELECT P3, URZ, PT ;  /* 0x0000000000ff782f */ /* 0x000fe20003860000 */
[----:B------:R-:W-:Y:S01]  /*1230*/  IMAD.MOV.U32 R10, RZ, RZ, 0x1 ;  /* 0x00000001ff0a7424 */ /* 0x000fe200078e00ff */
[----:B------:R-:W-:Y:S01]  /*1240*/  UMOV UR4, 0x40 ;  /* 0x0000004000047882 */ /* 0x000fe20000000000 */
[----:B------:R-:W-:Y:S01]  /*1250*/  UVIRTCOUNT.DEALLOC.SMPOOL 0x80 ;  /* 0x000000800000784c */ /* 0x000fe20000000000 */
[----:B------:R-:W-:-:S09]  /*1260*/  ULEA UR4, UR5, UR4, 0x18 ;  /* 0x0000000405047291 */ /* 0x000fd2000f8ec0ff */
[----:B------:R0:W-:Y:S03]  /*1270*/  @P3 STS.U8 [UR4], R10 ;  /* 0x0000000aff003988 */ /* 0x0001e60008000004 */
.L_x_5:
[----:B------:R-:W-:Y:S01]  /*1280*/  UIADD3 UR12, UPT, UPT, UR15, UR12, URZ ;  /* 0x0000000c0f0c7290 */ /* 0x000fe2000fffe0ff */
[----:B------:R-:W-:Y:S01]  /*1290*/  IMAD.SHL.U32 R17, R57, 0x2, RZ ;  /* 0x0000000239117824 */ /* 0x000fe200078e00ff */
[----:B------:R-:W-:Y:S01]  /*12a0*/  VOTEU.ALL UP0, P2 ;  /* 0x0000000000ff7886 */ /* 0x000fe20001000000 */
[----:B------:R-:W-:Y:S01]  /*12b0*/  UMOV UR13, UR7 ;  /* 0x00000007000d7c82 */ /* 0x000fe20008000000 */
[----:B------:R-:W-:Y:S01]  /*12c0*/  VOTEU.ALL UP1, P2 ;  /* 0x0000000000ff7886 */ /* 0x000fe20001020000 */
[----:B------:R-:W-:Y:S01]  /*12d0*/  IMAD R41, R42, 0x2, R19 ;  /* 0x000000022a297824 */ /* 0x000fe200078e0213 */
[----:B------:R-:W-:Y:S01]  /*12e0*/  IADD3 R52, P4, PT, R17, UR8, RZ ;  /* 0x0000000811347c10 */ /* 0x000fe2000ff9e0ff */
[----:B------:R-:W-:-:S04]  /*12f0*/  @!UP0 UIADD3 UR4, UPT, UPT, -UR6, 0x100000, URZ ;  /* 0x0010000006048890 */ /* 0x000fc8000fffe1ff */
[----:B------:R-:W-:Y:S02]  /*1300*/  @!UP0 USHF.L.U32 UR5, UR4, 0xb, URZ ;  /* 0x0000000b04058899 */ /* 0x000fe400080006ff */
[----:B------:R-:W-:Y:S01]  /*1310*/  @!UP0 USHF.L.U32 UR4, UR4, 0x1, URZ ;  /* 0x0000000104048899 */ /* 0x000fe200080006ff */
[----:B------:R-:W-:Y:S01]  /*1320*/  STTM.16dp32bit_t0_t15.x32 tmem[UR12], RZ ;  /* 0x000000ff000079ed */ /* 0x000fe20008a8000c */
[----:B------:R-:W-:Y:S01]  /*1330*/  STTM.16dp32bit_t16_t31.x32 tmem[UR12+0x20], RZ ;  /* 0x000020ff000079ed */ /* 0x000fe20008aa000c */
[----:B------:R-:W1:Y:S02]  /*1340*/  FENCE.VIEW.ASYNC.T ;  /* 0x00000000000073c6 */ /* 0x000e640000000200 */
[----:B-1----:R-:W-:Y:S01]  /*1350*/  BAR.SYNC.DEFER_BLOCKING 0x0 ;  /* 0x0000000000007b1d */ /* 0x002fe20000010000 */
[----:B------:R-:W-:Y:S01]  /*1360*/  IMAD R50, R42, 0x2, R41 ;  /* 0x000000022a327824 */ /* 0x000fe200078e0229 */
[----:B------:R-:W-:Y:S02]  /*1370*/  LEA R34, P5, R12, UR10, 0x1 ;  /* 0x0000000a0c227c11 */ /* 0x000fe4000f8a08ff */
[----:B------:R-:W-:Y:S01]  /*1380*/  ISETP.LT.AND P3, PT, R9, R6, P0 ;  /* 0x000000060900720c */ /* 0x000fe20000761270 */
[----:B------:R-:W-:Y:S01]  /*1390*/  IMAD R23, R16, UR18, RZ ;  /* 0x0000001210177c24 */ /* 0x000fe2000f8e02ff */
[----:B------:R-:W-:-:S02]  /*13a0*/  LEA.HI.X.SX32 R44, R57, UR9, 0x1, P4 ;  /* 0x00000009392c7c11 */ /* 0x000fc4000a0f0eff */
[----:B------:R-:W-:Y:S02]  /*13b0*/  LEA.HI.X.SX32 R12, R12, UR11, 0x1, P5 ;  /* 0x0000000b0c0c7c11 */ /* 0x000fe4000a8f0eff */
[-C--:B------:R-:W-:Y:S02]  /*13c0*/  LEA R14, P4, R50, R52.reuse, 0x1 ;  /* 0x00000034320e7211 */ /* 0x080fe400078808ff */
[----:B0-----:R-:W-:Y:S01]  /*13d0*/  LOP3.LUT R10, R0, 0xa, RZ, 0xfc, !PT ;  /* 0x0000000a000a7812 */ /* 0x001fe200078efcff */
[----:B------:R-:W0:Y:S02]  /*13e0*/  FENCE.VIEW.ASYNC.S ;  /* 0x00000000000073c6 */ /* 0x000e240000000000 */
[----:B0-----:R0:W1:Y:S01]  /*13f0*/  @!UP1 SYNCS.EXCH.64 URZ, [UR13], UR4 ;  /* 0x000000040dff95b2 */ /* 0x0010620008000100 */
[----:B------:R-:W-:Y:S01]  /*1400*/  LEA R64, P5, R21, R52, 0x1 ;  /* 0x0000003415407211 */ /* 0x000fe200078a08ff */
[----:B------:R-:W-:Y:S01]  /*1410*/  IMAD R25, R25, UR18, RZ ;  /* 0x0000001219197c24 */ /* 0x000fe2000f8e02ff */
[-C--:B------:R-:W-:Y:S01]  /*1420*/  LEA.HI.X.SX32 R15, R50, R44.reuse, 0x1, P4 ;  /* 0x0000002c320f7211 */ /* 0x080fe200020f0eff */
[----:B-1----:R-:W-:Y:S01]  /*1430*/  BAR.SYNC.DEFER_BLOCKING 0x0 ;  /* 0x0000000000007b1d */ /* 0x002fe20000010000 */
[----:B------:R-:W-:Y:S01]  /*1440*/  LEA.HI.X.SX32 R65, R21, R44, 0x1, P5 ;  /* 0x0000002c15417211 */ /* 0x000fe200028f0eff */
[----:B------:R-:W-:Y:S01]  /*1450*/  IMAD R27, R27, UR18, RZ ;  /* 0x000000121b1b7c24 */ /* 0x000fe2000f8e02ff */
[-C--:B------:R-:W-:Y:S01]  /*1460*/  LEA R20, P5, R23, R34.reuse, 0x1 ;  /* 0x0000002217147211 */ /* 0x080fe200078a08ff */
[----:B------:R-:W-:Y:S01]  /*1470*/  IMAD R29, R29, UR18, RZ ;  /* 0x000000121d1d7c24 */ /* 0x000fe2000f8e02ff */
[----:B------:R-:W-:-:S02]  /*1480*/  LEA R22, P6, R25, R34, 0x1 ;  /* 0x0000002219167211 */ /* 0x000fc400078c08ff */
[----:B------:R-:W-:Y:S02]  /*1490*/  LEA.HI.X.SX32 R21, R23, R12, 0x1, P5 ;  /* 0x0000000c17157211 */ /* 0x000fe400028f0eff */
[----:B------:R-:W-:Y:S02]  /*14a0*/  LEA R24, P5, R27, R34, 0x1 ;  /* 0x000000221b187211 */ /* 0x000fe400078a08ff */
[----:B------:R-:W-:Y:S01]  /*14b0*/  LEA.HI.X.SX32 R23, R25, R12, 0x1, P6 ;  /* 0x0000000c19177211 */ /* 0x000fe200030f0eff */
[----:B------:R-:W-:Y:S01]  /*14c0*/  IMAD R33, R33, UR18, RZ ;  /* 0x0000001221217c24 */ /* 0x000fe2000f8e02ff */
[----:B------:R-:W-:Y:S02]  /*14d0*/  LEA R26, P6, R29, R34, 0x1 ;  /* 0x000000221d1a7211 */ /* 0x000fe400078c08ff */
[-C--:B------:R-:W-:Y:S01]  /*14e0*/  LEA.HI.X.SX32 R25, R27, R12.reuse, 0x1, P5 ;  /* 0x0000000c1b197211 */ /* 0x080fe200028f0eff */
[----:B------:R1:W2:Y:S01]  /*14f0*/  @P3 LDG.E.U16 R60, desc[UR16][R14.64] ;  /* 0x000000100e3c3981 */ /* 0x0002a2000c1e1500 */
[----:B------:R-:W-:Y:S01]  /*1500*/  LEA.HI.X.SX32 R27, R29, R12, 0x1, P6 ;  /* 0x0000000c1d1b7211 */ /* 0x000fe200030f0eff */
[----:B------:R-:W-:Y:S01]  /*1510*/  IMAD R31, R31, UR18, RZ ;  /* 0x000000121f1f7c24 */ /* 0x000fe2000f8e02ff */
[-C--:B------:R-:W-:Y:S01]  /*1520*/  ISETP.LT.AND P3, PT, R0, R6.reuse, P0 ;  /* 0x000000060000720c */ /* 0x080fe20000761270 */
[----:B------:R-:W-:Y:S01]  /*1530*/  IMAD R37, R42, 0x2, R50 ;  /* 0x000000022a257824 */ /* 0x000fe200078e0232 */
[----:B------:R-:W-:Y:S01]  /*1540*/  ISETP.LT.AND P4, PT, R10, R6, P0 ;  /* 0x000000060a00720c */ /* 0x000fe20000781270 */
[----:B------:R-:W-:Y:S01]  /*1550*/  IMAD R35, R11, UR18, RZ ;  /* 0x000000120b237c24 */ /* 0x000fe2000f8e02ff */
[----:B------:R-:W-:-:S02]  /*1560*/  LEA R30, P6, R31, R34, 0x1 ;  /* 0x000000221f1e7211 */ /* 0x000fc400078c08ff */
[----:B------:R-:W-:Y:S01]  /*1570*/  LOP3.LUT R11, R0, 0x2, RZ, 0xfc, !PT ;  /* 0x00000002000b7812 */ /* 0x000fe200078efcff */
[----:B-1----:R-:W-:Y:S01]  /*1580*/  IMAD R15, R18, UR18, RZ ;  /* 0x00000012120f7c24 */ /* 0x002fe2000f8e02ff */
[----:B------:R-:W-:Y:S02]  /*1590*/  LEA.HI.X.SX32 R31, R31, R12, 0x1, P6 ;  /* 0x0000000c1f1f7211 */ /* 0x000fe400030f0eff */
[----:B------:R-:W-:Y:S02]  /*15a0*/  PRMT R59, RZ, 0x7610, R59 ;  /* 0x00007610ff3b7816 */ /* 0x000fe4000000003b */
[C---:B------:R-:W-:Y:S02]  /*15b0*/  LEA R28, P5, R15.reuse, R34, 0x1 ;  /* 0x000000220f1c7211 */ /* 0x040fe400078a08ff */
[----:B------:R-:W-:Y:S02]  /*15c0*/  PRMT R16, RZ, 0x7610, R16 ;  /* 0x00007610ff107816 */ /* 0x000fe40000000010 */
[----:B------:R-:W-:Y:S01]  /*15d0*/  LEA.HI.X.SX32 R29, R15, R12, 0x1, P5 ;  /* 0x0000000c0f1d7211 */ /* 0x000fe200028f0eff */
[----:B------:R-:W3:Y:S01]  /*15e0*/  @P3 LDG.E.U16 R59, desc[UR16][R64.64] ;  /* 0x00000010403b3981 */ /* 0x000ee2000c1e1500 */
[----:B------:R-:W-:-:S02]  /*15f0*/  LEA R32, P5, R33, R34, 0x1 ;  /* 0x0000002221207211 */ /* 0x000fc400078a08ff */
[----:B------:R-:W-:Y:S02]  /*1600*/  LEA R34, P6, R35, R34, 0x1 ;  /* 0x0000002223227211 */ /* 0x000fe400078c08ff */
[----:B------:R-:W-:Y:S02]  /*1610*/  LEA.HI.X.SX32 R33, R33, R12, 0x1, P5 ;  /* 0x0000000c21217211 */ /* 0x000fe400028f0eff */
[----:B------:R-:W-:Y:S02]  /*1620*/  LEA R14, P5, R37, R52, 0x1 ;  /* 0x00000034250e7211 */ /* 0x000fe400078a08ff */
[----:B------:R-:W-:Y:S02]  /*1630*/  LEA.HI.X.SX32 R35, R35, R12, 0x1, P6 ;  /* 0x0000000c23237211 */ /* 0x000fe400030f0eff */
[----:B------:R-:W-:Y:S02]  /*1640*/  LEA.HI.X.SX32 R15, R37, R44, 0x1, P5 ;  /* 0x0000002c250f7211 */ /* 0x000fe400028f0eff */
[----:B------:R-:W-:-:S02]  /*1650*/  ISETP.LT.AND P5, PT, R11, R6, P0 ;  /* 0x000000060b00720c */ /* 0x000fc400007a1270 */
[C---:B------:R-:W-:Y:S02]  /*1660*/  LEA R62, P6, R13.reuse, R52, 0x1 ;  /* 0x000000340d3e7211 */ /* 0x040fe400078c08ff */
[----:B------:R-:W-:Y:S01]  /*1670*/  PRMT R58, RZ, 0x7610, R58 ;  /* 0x00007610ff3a7816 */ /* 0x000fe2000000003a */
[----:B------:R-:W-:Y:S01]  /*1680*/  IMAD R49, R42, 0x2, R37 ;  /* 0x000000022a317824 */ /* 0x000fe200078e0225 */
[----:B------:R-:W-:Y:S01]  /*1690*/  LEA.HI.X.SX32 R63, R13, R44, 0x1, P6 ;  /* 0x0000002c0d3f7211 */ /* 0x000fe200030f0eff */
[----:B------:R1:W4:Y:S01]  /*16a0*/  @P4 LDG.E.U16 R16, desc[UR16][R14.64] ;  /* 0x000000100e104981 */ /* 0x000322000c1e1500 */
[----:B------:R-:W-:Y:S02]  /*16b0*/  LOP3.LUT R12, R0, 0xc, RZ, 0xfc, !PT ;  /* 0x0000000c000c7812 */ /* 0x000fe400078efcff */
[C---:B------:R-:W-:Y:S02]  /*16c0*/  LEA R38, P3, R19.reuse, R52, 0x1 ;  /* 0x0000003413267211 */ /* 0x040fe400078608ff */
[----:B------:R-:W-:Y:S01]  /*16d0*/  ISETP.LT.AND P4, PT, R12, R6, P0 ;  /* 0x000000060c00720c */ /* 0x000fe20000781270 */
[----:B------:R-:W5:Y:S01]  /*16e0*/  @P5 LDG.E.U16 R58, desc[UR16][R62.64] ;  /* 0x000000103e3a5981 */ /* 0x000f62000c1e1500 */
[----:B------:R-:W-:Y:S01]  /*16f0*/  LEA.HI.X.SX32 R39, R19, R44, 0x1, P3 ;  /* 0x0000002c13277211 */ /* 0x000fe200018f0eff */
[----:B------:R-:W-:Y:S01]  /*1700*/  IMAD R45, R42, 0x2, R49 ;  /* 0x000000022a2d7824 */ /* 0x000fe200078e0231 */
[----:B------:R-:W-:-:S02]  /*1710*/  LEA R54, P3, R49, R52, 0x1 ;  /* 0x0000003431367211 */ /* 0x000fc400078608ff */
[----:B------:R-:W-:Y:S02]  /*1720*/  LOP3.LUT R13, R0, 0xe, RZ, 0xfc, !PT ;  /* 0x0000000e000d7812 */ /* 0x000fe400078efcff */
[----:B------:R-:W-:Y:S02]  /*1730*/  LEA R40, P6, R41, R52, 0x1 ;  /* 0x0000003429287211 */ /* 0x000fe400078c08ff */
[----:B------:R-:W-:Y:S02]  /*1740*/  LEA.HI.X.SX32 R55, R49, R44, 0x1, P3 ;  /* 0x0000002c31377211 */ /* 0x000fe400018f0eff */
[----:B------:R-:W-:Y:S02]  /*1750*/  PRMT R46, RZ, 0x7610, R46 ;  /* 0x00007610ff2e7816 */ /* 0x000fe4000000002e */
[----:B------:R-:W-:Y:S02]  /*1760*/  ISETP.LT.AND P5, PT, R13, R6, P0 ;  /* 0x000000060d00720c */ /* 0x000fe400007a1270 */
[----:B------:R-:W-:-:S02]  /*1770*/  LEA R52, P3, R45, R52, 0x1 ;  /* 0x000000342d347211 */ /* 0x000fc400078608ff */
[C---:B-1----:R-:W-:Y:S01]  /*1780*/  LOP3.LUT R14, R0.reuse, 0x4, RZ, 0xfc, !PT ;  /* 0x00000004000e7812 */ /* 0x042fe200078efcff */
[----:B------:R1:W5:Y:S01]  /*1790*/  @P4 LDG.E.U16 R46, desc[UR16][R54.64] ;  /* 0x00000010362e4981 */ /* 0x000362000c1e1500 */
[----:B------:R-:W-:Y:S02]  /*17a0*/  LOP3.LUT R15, R0, 0x6, RZ, 0xfc, !PT ;  /* 0x00000006000f7812 */ /* 0x000fe400078efcff */
[----:B------:R-:W-:Y:S02]  /*17b0*/  LEA.HI.X.SX32 R53, R45, R44, 0x1, P3 ;  /* 0x0000002c2d357211 */ /* 0x000fe400018f0eff */
[-C--:B------:R-:W-:Y:S02]  /*17c0*/  ISETP.LT.AND P3, PT, R14, R6.reuse, P0 ;  /* 0x000000060e00720c */ /* 0x080fe40000761270 */
[----:B------:R-:W-:Y:S02]  /*17d0*/  ISETP.LT.AND P4, PT, R15, R6, P0 ;  /* 0x000000060f00720c */ /* 0x000fe40000781270 */
[----:B------:R-:W-:-:S02]  /*17e0*/  PRMT R18, RZ, 0x7610, R18 ;  /* 0x00007610ff127816 */ /* 0x000fc40000000012 */
[----:B------:R-:W-:Y:S02]  /*17f0*/  ISETP.LT.AND P0, PT, R8, R6, P0 ;  /* 0x000000060800720c */ /* 0x000fe40000701270 */
[----:B------:R-:W-:Y:S02]  /*1800*/  LEA.HI.X.SX32 R41, R41, R44, 0x1, P6 ;  /* 0x0000002c29297211 */ /* 0x000fe400030f0eff */
[----:B------:R-:W-:Y:S01]  /*1810*/  PRMT R47, RZ, 0x7610, R47 ;  /* 0x00007610ff2f7816 */ /* 0x000fe2000000002f */
[----:B------:R0:W5:Y:S01]  /*1820*/  @P5 LDG.E.U16 R18, desc[UR16][R52.64] ;  /* 0x0000001034125981 */ /* 0x000162000c1e1500 */
[----:B------:R-:W-:Y:S02]  /*1830*/  PRMT R44, RZ, 0x7610, R44 ;  /* 0x00007610ff2c7816 */ /* 0x000fe4000000002c */
[----:B------:R-:W-:Y:S02]  /*1840*/  PRMT R48, RZ, 0x7610, R48 ;  /* 0x00007610ff307816 */ /* 0x000fe40000000030 */
[----:B-1----:R-:W-:Y:S01]  /*1850*/  PRMT R54, RZ, 0x7610, R54 ;  /* 0x00007610ff367816 */ /* 0x002fe20000000036 */
[----:B------:R-:W5:Y:S01]  /*1860*/  @P3 LDG.E.U16 R47, desc[UR16][R38.64] ;  /* 0x00000010262f3981 */ /* 0x000f62000c1e1500 */
[----:B------:R-:W-:-:S02]  /*1870*/  PRMT R56, RZ, 0x7610, R56 ;  /* 0x00007610ff387816 */ /* 0x000fc40000000038 */
[----:B------:R-:W-:Y:S01]  /*1880*/  PRMT R55, RZ, 0x7610, R55 ;  /* 0x00007610ff377816 */ /* 0x000fe20000000037 */
[----:B------:R-:W5:Y:S01]  /*1890*/  @P4 LDG.E.U16 R44, desc[UR16][R40.64] ;  /* 0x00000010282c4981 */ /* 0x000f62000c1e1500 */
[----:B------:R-:W-:Y:S02]  /*18a0*/  PRMT R51, RZ, 0x7610, R51 ;  /* 0x00007610ff337816 */ /* 0x000fe40000000033 */
[----:B0-----:R-:W-:Y:S01]  /*18b0*/  PRMT R53, RZ, 0x7610, R53 ;  /* 0x00007610ff357816 */ /* 0x001fe20000000035 */
[----:B------:R-:W5:Y:S01]  /*18c0*/  @P0 LDG.E.U16 R48, desc[UR16][R20.64] ;  /* 0x0000001014300981 */ /* 0x000f62000c1e1500 */
[----:B------:R-:W-:Y:S02]  /*18d0*/  PRMT R52, RZ, 0x7610, R52 ;  /* 0x00007610ff347816 */ /* 0x000fe40000000034 */
[----:B------:R-:W-:Y:S01]  /*18e0*/  PRMT R19, RZ, 0x7610, R19 ;  /* 0x00007610ff137816 */ /* 0x000fe20000000013 */
[----:B------:R-:W5:Y:S04]  /*18f0*/  @P0 LDG.E.U16 R54, desc[UR16][R22.64] ;  /* 0x0000001016360981 */ /* 0x000f68000c1e1500 */
[----:B------:R-:W5:Y:S04]  /*1900*/  @P0 LDG.E.U16 R56, desc[UR16][R24.64] ;  /* 0x0000001018380981 */ /* 0x000f68000c1e1500 */
[----:B------:R-:W5:Y:S04]  /*1910*/  @P0 LDG.E.U16 R55, desc[UR16][R26.64] ;  /* 0x000000101a370981 */ /* 0x000f68000c1e1500 */
[----:B------:R-:W5:Y:S04]  /*1920*/  @P0 LDG.E.U16 R51, desc[UR16][R28.64] ;  /* 0x000000101c330981 */ /* 0x000f68000c1e1500 */
[----:B------:R-:W5:Y:S04]  /*1930*/  @P0 LDG.E.U16 R53, desc[UR16][R30.64] ;  /* 0x000000101e350981 */ /* 0x000f68000c1e1500 */
[----:B------:R-:W5:Y:S04]  /*1940*/  @P0 LDG.E.U16 R52, desc[UR16][R32.64] ;  /* 0x0000001020340981 */ /* 0x000f68000c1e1500 */
[----:B------:R-:W5:Y:S01]  /*1950*/  @P0 LDG.E.U16 R19, desc[UR16][R34.64] ;  /* 0x0000001022130981 */ /* 0x000f62000c1e1500 */
[----:B------:R-:W-:Y:S01]  /*1960*/  SHF.R.S32.HI R61, RZ, 0x6, R36 ;  /* 0x00000006ff3d7819 */ /* 0x000fe20000011424 */
[----:B------:R-:W-:Y:S01]  /*1970*/  IMAD.SHL.U32 R5, R5, 0x2, RZ ;  /* 0x0000000205057824 */ /* 0x000fe200078e00ff */
[----:B------:R-:W-:-:S04]  /*1980*/  @!UP0 UIADD3 UR4, UPT, UPT, -UR6, 0x100000, URZ ;  /* 0x0010000006048890 */ /* 0x000fc8000fffe1ff */
[----:B------:R-:W-:Y:S02]  /*1990*/  @!UP0 USHF.L.U32 UR5, UR4, 0xb, URZ ;  /* 0x0000000b04058899 */ /* 0x000fe400080006ff */
[----:B------:R-:W-:Y:S01]  /*19a0*/  @!UP0 USHF.L.U32 UR4, UR4, 0x1, URZ ;  /* 0x0000000104048899 */ /* 0x000fe200080006ff */
[----:B------:R-:W-:Y:S01]  /*19b0*/  SGXT R61, R61, 0x1 ;  /* 0x000000013d3d781a */ /* 0x000fe20000000200 */
[----:B------:R-:W-:-:S03]  /*19c0*/  VOTEU.ALL UP0, P2 ;  /* 0x0000000000ff7886 */ /* 0x000fc60001000000 */
[----:B------:R-:W-:Y:S02]  /*19d0*/  LOP3.LUT R5, R5, 0x90, R61, 0x78, !PT ;  /* 0x0000009005057812 */ /* 0x000fe400078e783d */
[----:B------:R-:W-:Y:S02]  /*19e0*/  ISETP.NE.U32.AND P0, PT, R4, RZ, PT ;  /* 0x000000ff0400720c */ /* 0x000fe40003f05070 */
[----:B------:R-:W-:Y:S02]  /*19f0*/  LOP3.LUT R4, R5, 0x20, RZ, 0x3c, !PT ;  /* 0x0000002005047812 */ /* 0x000fe400078e3cff */
[----:B------:R-:W-:Y:S01]  /*1a00*/  SHF.R.S32.HI R66, RZ, 0x1f, R57 ;  /* 0x0000001fff427819 */ /* 0x000fe20000011439 */
[----:B------:R0:W1:Y:S03]  /*1a10*/  @!UP0 SYNCS.EXCH.64 URZ, [UR14+0x2008], UR4 ;  /* 0x002008040eff85b2 */ /* 0x0000660008000100 */
[----:B------:R-:W-:-:S02]  /*1a20*/  SHF.L.U64.HI R57, R57, 0x1, R66 ;  /* 0x0000000139397819 */ /* 0x000fc40000010242 */
[----:B------:R-:W-:-:S04]  /*1a30*/  SHF.R.S32.HI R66, RZ, 0x1f, R7 ;  /* 0x0000001fff427819 */ /* 0x000fc80000011407 */
[----:B------:R-:W-:Y:S02]  /*1a40*/  LEA.HI R66, R66, R7, RZ, 0x4 ;  /* 0x0000000742427211 */ /* 0x000fe400078f20ff */
[----:B------:R-:W-:Y:S02]  /*1a50*/  ISETP.LT.OR P4, PT, R7, 0x10, P0 ;  /* 0x000000100700780c */ /* 0x000fe40000781670 */
[----:B------:R-:W-:Y:S01]  /*1a60*/  SHF.R.S32.HI R66, RZ, 0x4, R66 ;  /* 0x00000004ff427819 */ /* 0x000fe20000011442 */
[----:B------:R-:W-:Y:S01]  /*1a70*/  UMOV UR6, URZ ;  /* 0x000000ff00067c82 */ /* 0x000fe20008000000 */
[----:B------:R-:W-:Y:S02]  /*1a80*/  IMAD.SHL.U32 R42, R42, 0x10, RZ ;  /* 0x000000102a2a7824 */ /* 0x000fe400078e00ff */
[----:B------:R-:W-:Y:S01]  /*1a90*/  IMAD.SHL.U32 R43, R43, 0x10, RZ ;  /* 0x000000102b2b7824 */ /* 0x000fe200078e00ff */
[----:B--2---:R2:W-:Y:S04]  /*1aa0*/  STS.U16 [R5+UR14+0x400], R60 ;  /* 0x0004003c05007988 */ /* 0x0045e8000800040e */
[----:B---3--:R3:W-:Y:S01]  /*1ab0*/  STS.U16 [R5+UR14], R59 ;  /* 0x0000003b05007988 */ /* 0x0087e2000800040e */
[----:B--2---:R-:W-:-:S02]  /*1ac0*/  SHF.R.S32.HI R60, RZ, 0x1f, R49 ;  /* 0x0000001fff3c7819 */ /* 0x004fc40000011431 */
[----:B---3--:R-:W-:Y:S01]  /*1ad0*/  SHF.R.S32.HI R59, RZ, 0x1f, R37 ;  /* 0x0000001fff3b7819 */ /* 0x008fe20000011425 */
[----:B----4-:R2:W-:Y:S04]  /*1ae0*/  STS.U16 [R4+UR14+0x500], R16 ;  /* 0x0005001004007988 */ /* 0x0105e8000800040e */
[----:B-----5:R3:W-:Y:S01]  /*1af0*/  STS.U16 [R4+UR14+0x100], R58 ;  /* 0x0001003a04007988 */ /* 0x0207e2000800040e */
[----:B--2---:R-:W-:Y:S02]  /*1b00*/  LEA R16, P3, R50, R17, 0x1 ;  /* 0x0000001132107211 */ /* 0x004fe400078608ff */
[----:B---3--:R-:W-:-:S04]  /*1b10*/  SHF.R.S32.HI R58, RZ, 0x1f, R50 ;  /* 0x0000001fff3a7819 */ /* 0x008fc80000011432 */
[----:B------:R-:W-:Y:S02]  /*1b20*/  LEA.HI.X R58, R50, R57, R58, 0x1, P3 ;  /* 0x00000039323a7211 */ /* 0x000fe400018f0c3a */
[----:B------:R-:W-:-:S04]  /*1b30*/  LEA R50, P3, R37, R17, 0x1 ;  /* 0x0000001125327211 */ /* 0x000fc800078608ff */
[----:B------:R-:W-:Y:S02]  /*1b40*/  LEA.HI.X R59, R37, R57, R59, 0x1, P3 ;  /* 0x00000039253b7211 */ /* 0x000fe400018f0c3b */
[----:B------:R-:W-:Y:S02]  /*1b50*/  LOP3.LUT R37, R5, 0x40, RZ, 0x3c, !PT ;  /* 0x0000004005257812 */ /* 0x000fe400078e3cff */
[----:B------:R-:W-:-:S03]  /*1b60*/  LEA R61, P3, R49, R17, 0x1 ;  /* 0x00000011313d7211 */ /* 0x000fc600078608ff */
[----:B------:R2:W-:Y:S01]  /*1b70*/  STS.U16 [R37+UR14+0x600], R46 ;  /* 0x0006002e25007988 */ /* 0x0005e2000800040e */
[----:B------:R-:W-:Y:S02]  /*1b80*/  LEA.HI.X R60, R49, R57, R60, 0x1, P3 ;  /* 0x00000039313c7211 */ /* 0x000fe400018f0c3c */
[----:B------:R-:W-:Y:S02]  /*1b90*/  LEA R17, P3, R45, R17, 0x1 ;  /* 0x000000112d117211 */ /* 0x000fe400078608ff */
[----:B--2---:R-:W-:-:S04]  /*1ba0*/  SHF.R.S32.HI R46, RZ, 0x1f, R45 ;  /* 0x0000001fff2e7819 */ /* 0x004fc8000001142d */
[----:B------:R-:W-:Y:S02]  /*1bb0*/  LEA.HI.X R46, R45, R57, R46, 0x1, P3 ;  /* 0x000000392d2e7211 */ /* 0x000fe400018f0c2e */
[----:B------:R-:W-:Y:S01]  /*1bc0*/  LOP3.LUT R45, R5, 0x60, RZ, 0x3c, !PT ;  /* 0x00000060052d7812 */ /* 0x000fe200078e3cff */
[----:B------:R-:W-:Y:S04]  /*1bd0*/  STS.U16 [R37+UR14+0x200], R47 ;  /* 0x0002002f25007988 */ /* 0x000fe8000800040e */
[----:B------:R2:W-:Y:S04]  /*1be0*/  STS.U16 [R45+UR14+0x700], R18 ;  /* 0x000700122d007988 */ /* 0x0005e8000800040e */
[----:B------:R-:W-:Y:S04]  /*1bf0*/  STS.U16 [R45+UR14+0x300], R44 ;  /* 0x0003002c2d007988 */ /* 0x000fe8000800040e */
[----:B------:R-:W-:Y:S04]  /*1c00*/  STS.U16 [R5+UR14+0x800], R48 ;  /* 0x0008003005007988 */ /* 0x000fe8000800040e */
[----:B------:R-:W-:Y:S04]  /*1c10*/  STS.U16 [R5+UR14+0x900], R54 ;  /* 0x0009003605007988 */ /* 0x000fe8000800040e */
[----:B------:R-:W-:Y:S04]  /*1c20*/  STS.U16 [R5+UR14+0xa00], R56 ;  /* 0x000a003805007988 */ /* 0x000fe8000800040e */
[----:B------:R-:W-:Y:S04]  /*1c30*/  STS.U16 [R5+UR14+0xb00], R55 ;  /* 0x000b003705007988 */ /* 0x000fe8000800040e */
[----:B------:R-:W-:Y:S04]  /*1c40*/  STS.U16 [R5+UR14+0xc00], R51 ;  /* 0x000c003305007988 */ /* 0x000fe8000800040e */
[----:B------:R-:W-:Y:S04]  /*1c50*/  STS.U16 [R5+UR14+0xd00], R53 ;  /* 0x000d003505007988 */ /* 0x000fe8000800040e */
[----:B------:R-:W-:Y:S04]  /*1c60*/  STS.U16 [R5+UR14+0xe00], R52 ;  /* 0x000e003405007988 */ /* 0x000fe8000800040e */
[----:B------:R3:W-:Y:S01]  /*1c70*/  STS.U16 [R5+UR14+0xf00], R19 ;  /* 0x000f001305007988 */ /* 0x0007e2000800040e */
[----:B-1----:R1:W-:Y:S06]  /*1c80*/  MEMBAR.ALL.CTA ;  /* 0x0000000000007992 */ /* 0x0023ec0000008000 */
[----:B-1----:R-:W1:Y:S02]  /*1c90*/  FENCE.VIEW.ASYNC.S ;  /* 0x00000000000073c6 */ /* 0x002e640000000000 */
[----:B-1----:R-:W-:Y:S01]  /*1ca0*/  BAR.SYNC.DEFER_BLOCKING 0x0 ;  /* 0x0000000000007b1d */ /* 0x002fe20000010000 */
[----:B--2---:R-:W-:-:S02]  /*1cb0*/  IADD3 R18, P6, PT, R16, UR8, RZ ;  /* 0x0000000810127c10 */ /* 0x004fc4000ffde0ff */
[----:B------:R-:W-:Y:S02]  /*1cc0*/  IADD3 R50, P5, PT, R50, UR8, RZ ;  /* 0x0000000832327c10 */ /* 0x000fe4000ffbe0ff */
[----:B------:R-:W-:Y:S02]  /*1cd0*/  VIMNMX R47, PT, PT, R66, 0x1, !PT ;  /* 0x00000001422f7848 */ /* 0x000fe40007fe0100 */
[----:B---3--:R-:W-:Y:S02]  /*1ce0*/  IADD3.X R19, PT, PT, R58, UR9, RZ, P6, !PT ;  /* 0x000000093a137c10 */ /* 0x008fe4000b7fe4ff */
[----:B------:R-:W-:Y:S02]  /*1cf0*/  IADD3.X R51, PT, PT, R59, UR9, RZ, P5, !PT ;  /* 0x000000093b337c10 */ /* 0x000fe4000affe4ff */
[----:B------:R-:W-:Y:S02]  /*1d00*/  IADD3 R16, P6, PT, R61, UR8, RZ ;  /* 0x000000083d107c10 */ /* 0x000fe4000ffde0ff */
[----:B------:R-:W-:Y:S01]  /*1d10*/  IADD3 R48, P5, PT, R17, UR8, RZ ;  /* 0x0000000811307c10 */ /* 0x000fe2000ffbe0ff */
[----:B------:R-:W-:Y:S01]  /*1d20*/  VIADD R47, R47, 0xffffffff ;  /* 0xffffffff2f2f7836 */ /* 0x000fe20000000000 */
[----:B------:R-:W-:-:S02]  /*1d30*/  IADD3.X R17, PT, PT, R60, UR9, RZ, P6, !PT ;  /* 0x000000093c117c10 */ /* 0x000fc4000b7fe4ff */
[----:B------:R-:W-:Y:S02]  /*1d40*/  IADD3.X R49, PT, PT, R46, UR9, RZ, P5, !PT ;  /* 0x000000092e317c10 */ /* 0x000fe4000affe4ff */
[----:B------:R-:W-:Y:S01]  /*1d50*/  ISETP.NE.U32.AND P3, PT, R47, RZ, PT ;  /* 0x000000ff2f00720c */ /* 0x000fe20003f65070 */
[----:B0-----:R-:W-:-:S12]  /*1d60*/  @P4 BRA `(.L_x_6) ;  /* 0x00000000003c4947 */ /* 0x001fd80003800000 */
[----:B------:R-:W-:Y:S02]  /*1d70*/  UIADD3 UR4, UPT, UPT, UR14, 0x800, URZ ;  /* 0x000008000e047890 */ /* 0x000fe4000fffe0ff */
[----:B------:R-:W-:Y:S02]  /*1d80*/  USHF.R.U32.HI UR8, URZ, 0x4, UR14 ;  /* 0x00000004ff087899 */ /* 0x000fe4000801160e */
[----:B------:R-:W-:Y:S02]  /*1d90*/  USHF.R.U32.HI UR4, URZ, 0x4, UR4 ;  /* 0x00000004ff047899 */ /* 0x000fe40008011604 */
[----:B------:R-:W-:Y:S02]  /*1da0*/  USGXT.U32 UR8, UR8, 0xe ;  /* 0x0000000e0808789a */ /* 0x000fe40008000000 */
[----:B------:R-:W-:Y:S01]  /*1db0*/  USGXT.U32 UR10, UR4, 0xe ;  /* 0x0000000e040a789a */ /* 0x000fe20008000000 */
[----:B------:R-:W-:Y:S02]  /*1dc0*/  UMOV UR5, URZ ;  /* 0x000000ff00057c82 */ /* 0x000fe40008000000 */
[----:B------:R-:W-:Y:S01]  /*1dd0*/  UMOV UR4, UR7 ;  /* 0x0000000700047c82 */ /* 0x000fe20008000000 */
[----:B------:R-:W-:Y:S01]  /*1de0*/  UMOV UR18, 0x0 ;  /* 0x0000000000127882 */ /* 0x000fe20000000000 */
[----:B------:R-:W-:Y:S01]  /*1df0*/  UMOV UR19, 0x4108490 ;  /* 0x0410849000137882 */ /* 0x000fe20000000000 */
[----:B------:R-:W-:Y:S01]  /*1e00*/  UMOV UR9, 0x40004040 ;  /* 0x4000404000097882 */ /* 0x000fe20000000000 */
[----:B------:R-:W-:Y:S01]  /*1e10*/  UMOV UR11, 0xc0004010 ;  /* 0xc0004010000b7882 */ /* 0x000fe20000000000 */
[----:B------:R-:W-:Y:S01]  /*1e20*/  UMOV UR4, UR4 ;  /* 0x0000000400047c82 */ /* 0x000fe20008000000 */
[----:B------:R0:W-:Y:S01]  /*1e30*/  UTCHMMA gdesc[UR8], gdesc[UR10], tmem[UR15], tmem[UR18], idesc[UR19], !UPT ;  /* 0x00ff120a080075ea */ /* 0x0001e2000f80000f */
[----:B------:R0:W-:Y:S01]  /*1e40*/  UTCBAR [UR4], URZ ;  /* 0x000000ff040073e9 */ /* 0x0001e200080000ff */
[----:B------:R-:W-:-:S02]  /*1e50*/  NOP ;  /* 0x0000000000007918 */ /* 0x000fc40000000000 */
.L_x_6:
[----:B------:R-:W-:Y:S05]  /*1e60*/  @!P3 BRA `(.L_x_7) ;  /* 0x0000000400ecb947 */ /* 0x000fea0003800000 */
[----:B0-----:R-:W-:Y:S01]  /*1e70*/  UIADD3 UR4, UPT, UPT, UR14, 0x1000, URZ ;  /* 0x000010000e047890 */ /* 0x001fe2000fffe0ff */
[----:B------:R-:W-:Y:S01]  /*1e80*/  IMAD.MOV.U32 R60, RZ, RZ, R18 ;  /* 0x000000ffff3c7224 */ /* 0x000fe200078e0012 */
[----:B------:R-:W-:Y:S01]  /*1e90*/  UIADD3 UR5, UPT, UPT, UR14, 0x1800, URZ ;  /* 0x000018000e057890 */ /* 0x000fe2000fffe0ff */
[----:B------:R-:W-:Y:S01]  /*1ea0*/  IMAD.MOV.U32 R61, RZ, RZ, R19 ;  /* 0x000000ffff3d7224 */ /* 0x000fe200078e0013 */
[----:B------:R-:W-:Y:S01]  /*1eb0*/  USHF.R.U32.HI UR4, URZ, 0x4, UR4 ;  /* 0x00000004ff047899 */ /* 0x000fe20008011604 */
[----:B------:R-:W-:Y:S01]  /*1ec0*/  VIADD R44, R6, 0xfffffff0 ;  /* 0xfffffff0062c7836 */ /* 0x000fe20000000000 */
[----:B------:R-:W-:Y:S01]  /*1ed0*/  USHF.R.U32.HI UR5, URZ, 0x4, UR5 ;  /* 0x00000004ff057899 */ /* 0x000fe20008011605 */
[----:B------:R-:W-:Y:S01]  /*1ee0*/  IMAD.MOV.U32 R18, RZ, RZ, R16 ;  /* 0x000000ffff127224 */ /* 0x000fe200078e0010 */
[----:B------:R-:W-:Y:S01]  /*1ef0*/  USGXT.U32 UR8, UR4, 0xe ;  /* 0x0000000e0408789a */ /* 0x000fe20008000000 */
[----:B------:R-:W-:Y:S01]  /*1f00*/  IMAD.MOV.U32 R19, RZ, RZ, R17 ;  /* 0x000000ffff137224 */ /* 0x000fe200078e0011 */
[----:B------:R-:W-:Y:S01]  /*1f10*/  USGXT.U32 UR10, UR5, 0xe ;  /* 0x0000000e050a789a */ /* 0x000fe20008000000 */
[----:B------:R-:W-:Y:S01]  /*1f20*/  IMAD.MOV.U32 R6, RZ, RZ, R47 ;  /* 0x000000ffff067224 */ /* 0x000fe200078e002f */
[----:B------:R-:W-:Y:S01]  /*1f30*/  UMOV UR4, URZ ;  /* 0x000000ff00047c82 */ /* 0x000fe20008000000 */
[----:B------:R-:W-:Y:S01]  /*1f40*/  IMAD.MOV.U32 R58, RZ, RZ, R50 ;  /* 0x000000ffff3a7224 */ /* 0x000fe200078e0032 */
[----:B------:R-:W-:Y:S01]  /*1f50*/  UMOV UR5, 0x1 ;  /* 0x0000000100057882 */ /* 0x000fe20000000000 */
[----:B------:R-:W-:-:S02]  /*1f60*/  IMAD.MOV.U32 R59, RZ, RZ, R51 ;  /* 0x000000ffff3b7224 */ /* 0x000fc400078e0033 */
[----:B------:R-:W-:Y:S02]  /*1f70*/  IMAD.MOV.U32 R16, RZ, RZ, R48 ;  /* 0x000000ffff107224 */ /* 0x000fe400078e0030 */
[----:B------:R-:W-:-:S07]  /*1f80*/  IMAD.MOV.U32 R17, RZ, RZ, R49 ;  /* 0x000000ffff117224 */ /* 0x000fce00078e0031 */
.L_x_10:
[----:B------:R-:W-:Y:S01]  /*1f90*/  USHF.L.U32 UR6, UR6, 0x1f, URZ ;  /* 0x0000001f06067899 */ /* 0x000fe200080006ff */
[-C--:B------:R-:W-:Y:S02]  /*1fa0*/  ISETP.GE.AND P3, PT, R0, R44.reuse, PT ;  /* 0x0000002c0000720c */ /* 0x080fe40003f66270 */
[----:B------:R-:W-:-:S03]  /*1fb0*/  ISETP.GE.AND P4, PT, R9, R44, PT ;  /* 0x0000002c0900720c */ /* 0x000fc60003f86270 */
[----:B0-----:R-:W-:-:S04]  /*1fc0*/  IMAD.U32 R46, RZ, RZ, UR6 ;  /* 0x00000006ff2e7e24 */ /* 0x001fc8000f8e00ff */
[----:B------:R-:W0:Y:S02]  /*1fd0*/  SYNCS.PHASECHK.TRANS64.TRYWAIT P5, [UR13], R46 ;  /* 0x0000002eff0075a7 */ /* 0x000e2400080a110d */
[----:B0-----:R-:W-:Y:S05]  /*1fe0*/  @!P5 BRA `(.L_x_8) ;  /* 0x000000180060d947 */ /* 0x001fea0003800000 */
.L_x_16:
[-C--:B------:R-:W-:Y:S01]  /*1ff0*/  ISETP.GE.AND P5, PT, R11, R44.reuse, PT ;  /* 0x0000002c0b00720c */ /* 0x080fe20003fa6270 */
[----:B------:R-:W-:Y:S01]  /*2000*/  IMAD.WIDE R60, R42, 0x2, R60 ;  /* 0x000000022a3c7825 */ /* 0x000fe200078e023c */
[----:B------:R-:W-:Y:S02]  /*2010*/  ISETP.GE.AND P6, PT, R10, R44, PT ;  /* 0x0000002c0a00720c */ /* 0x000fe40003fc6270 */
[----:B------:R-:W-:Y:S01]  /*2020*/  PRMT R50, RZ, 0x7610, R50 ;  /* 0x00007610ff327816 */ /* 0x000fe20000000032 */
[C---:B------:R-:W-:Y:S01]  /*2030*/  IMAD.WIDE R64, R42.reuse, 0x2, R64 ;  /* 0x000000022a407825 */ /* 0x040fe200078e0240 */
[----:B------:R-:W-:Y:S02]  /*2040*/  PRMT R52, RZ, 0x7610, R52 ;  /* 0x00007610ff347816 */ /* 0x000fe40000000034 */
[----:B------:R-:W-:Y:S01]  /*2050*/  PRMT R53, RZ, 0x7610, R53 ;  /* 0x00007610ff357816 */ /* 0x000fe20000000035 */
[C---:B------:R-:W-:Y:S01]  /*2060*/  IMAD.WIDE R58, R42.reuse, 0x2, R58 ;  /* 0x000000022a3a7825 */ /* 0x040fe200078e023a */
[----:B------:R-:W-:Y:S01]  /*2070*/  PRMT R55, RZ, 0x7610, R55 ;  /* 0x00007610ff377816 */ /* 0x000fe20000000037 */
[----:B------:R-:W2:Y:S02]  /*2080*/  @!P3 LDG.E.U16 R50, desc[UR16][R64.64] ;  /* 0x000000104032b981 */ /* 0x000ea4000c1e1500 */
[----:B------:R-:W-:-:S02]  /*2090*/  IMAD.WIDE R62, R42, 0x2, R62 ;  /* 0x000000022a3e7825 */ /* 0x000fc400078e023e */
[----:B------:R-:W3:Y:S04]  /*20a0*/  @!P4 LDG.E.U16 R52, desc[UR16][R60.64] ;  /* 0x000000103c34c981 */ /* 0x000ee8000c1e1500 */
[----:B------:R-:W4:Y:S04]  /*20b0*/  @!P5 LDG.E.U16 R53, desc[UR16][R62.64] ;  /* 0x000000103e35d981 */ /* 0x000f28000c1e1500 */
[----:B------:R-:W5:Y:S01]  /*20c0*/  @!P6 LDG.E.U16 R55, desc[UR16][R58.64] ;  /* 0x000000103a37e981 */ /* 0x000f62000c1e1500 */
[----:B------:R-:W-:Y:S01]  /*20d0*/  ISETP.GE.AND P3, PT, R14, R44, PT ;  /* 0x0000002c0e00720c */ /* 0x000fe20003f66270 */
[----:B------:R-:W-:Y:S01]  /*20e0*/  IMAD.WIDE R38, R42, 0x2, R38 ;  /* 0x000000022a267825 */ /* 0x000fe200078e0226 */
[----:B------:R-:W-:-:S02]  /*20f0*/  PRMT R46, RZ, 0x7610, R46 ;  /* 0x00007610ff2e7816 */ /* 0x000fc4000000002e */
[-C--:B------:R-:W-:Y:S02]  /*2100*/  ISETP.GE.AND P4, PT, R15, R44.reuse, PT ;  /* 0x0000002c0f00720c */ /* 0x080fe40003f86270 */
[----:B------:R-:W-:-:S07]  /*2110*/  ISETP.GE.AND P5, PT, R12, R44, PT ;  /* 0x0000002c0c00720c */ /* 0x000fce0003fa6270 */
[----:B------:R-:W5:Y:S01]  /*2120*/  @!P3 LDG.E.U16 R46, desc[UR16][R38.64] ;  /* 0x00000010262eb981 */ /* 0x000f62000c1e1500 */
[----:B------:R-:W-:Y:S01]  /*2130*/  ISETP.GE.AND P3, PT, R13, R44, PT ;  /* 0x0000002c0d00720c */ /* 0x000fe20003f66270 */
[C---:B------:R-:W-:Y:S01]  /*2140*/  IMAD.WIDE R16, R42.reuse, 0x2, R16 ;  /* 0x000000022a107825 */ /* 0x040fe200078e0210 */
[----:B------:R-:W-:Y:S02]  /*2150*/  PRMT R47, RZ, 0x7610, R47 ;  /* 0x00007610ff2f7816 */ /* 0x000fe4000000002f */
[----:B------:R-:W-:Y:S01]  /*2160*/  PRMT R48, RZ, 0x7610, R48 ;  /* 0x00007610ff307816 */ /* 0x000fe20000000030 */
[----:B------:R-:W-:Y:S01]  /*2170*/  IMAD.WIDE R18, R42, 0x2, R18 ;  /* 0x000000022a127825 */ /* 0x000fe200078e0212 */
[----:B------:R-:W-:-:S03]  /*2180*/  PRMT R49, RZ, 0x7610, R49 ;  /* 0x00007610ff317816 */ /* 0x000fc60000000031 */
[----:B------:R-:W-:Y:S01]  /*2190*/  IMAD.WIDE R40, R42, 0x2, R40 ;  /* 0x000000022a287825 */ /* 0x000fe200078e0228 */
[----:B------:R-:W5:Y:S04]  /*21a0*/  @!P5 LDG.E.U16 R48, desc[UR16][R18.64] ;  /* 0x000000101230d981 */ /* 0x000f68000c1e1500 */
[----:B------:R-:W5:Y:S04]  /*21b0*/  @!P4 LDG.E.U16 R47, desc[UR16][R40.64] ;  /* 0x00000010282fc981 */ /* 0x000f68000c1e1500 */
[----:B------:R-:W5:Y:S01]  /*21c0*/  @!P3 LDG.E.U16 R49, desc[UR16][R16.64] ;  /* 0x000000101031b981 */ /* 0x000f62000c1e1500 */
[----:B------:R-:W-:Y:S01]  /*21d0*/  BAR.SYNC.DEFER_BLOCKING 0x0 ;  /* 0x0000000000007b1d */ /* 0x000fe20000010000 */
[----:B------:R-:W-:Y:S01]  /*21e0*/  ISETP.GE.AND P3, PT, R8, R44, PT ;  /* 0x0000002c0800720c */ /* 0x000fe20003f66270 */
[----:B------:R-:W-:Y:S01]  /*21f0*/  IMAD.WIDE R32, R43, 0x2, R32 ;  /* 0x000000022b207825 */ /* 0x000fe200078e0220 */
[----:B------:R-:W-:-:S02]  /*2200*/  PRMT R51, RZ, 0x7610, R51 ;  /* 0x00007610ff337816 */ /* 0x000fc40000000033 */
[----:B------:R-:W-:Y:S01]  /*2210*/  PRMT R54, RZ, 0x7610, R54 ;  /* 0x00007610ff367816 */ /* 0x000fe20000000036 */
[C---:B------:R-:W-:Y:S01]  /*2220*/  IMAD.WIDE R30, R43.reuse, 0x2, R30 ;  /* 0x000000022b1e7825 */ /* 0x040fe200078e021e */
[----:B------:R-:W-:Y:S02]  /*2230*/  PRMT R56, RZ, 0x7610, R56 ;  /* 0x00007610ff387816 */ /* 0x000fe40000000038 */
[----:B------:R-:W-:Y:S01]  /*2240*/  PRMT R57, RZ, 0x7610, R57 ;  /* 0x00007610ff397816 */ /* 0x000fe20000000039 */
[----:B------:R-:W-:-:S04]  /*2250*/  IMAD.WIDE R28, R43, 0x2, R28 ;  /* 0x000000022b1c7825 */ /* 0x000fc800078e021c */
[----:B------:R-:W-:-:S04]  /*2260*/  IMAD.WIDE R26, R43, 0x2, R26 ;  /* 0x000000022b1a7825 */ /* 0x000fc800078e021a */
[----:B------:R-:W-:-:S04]  /*2270*/  IMAD.WIDE R24, R43, 0x2, R24 ;  /* 0x000000022b187825 */ /* 0x000fc800078e0218 */
[C---:B------:R-:W-:Y:S01]  /*2280*/  IMAD.WIDE R22, R43.reuse, 0x2, R22 ;  /* 0x000000022b167825 */ /* 0x040fe200078e0216 */
[----:B------:R-:W5:Y:S03]  /*2290*/  @!P3 LDG.E.U16 R54, desc[UR16][R28.64] ;  /* 0x000000101c36b981 */ /* 0x000f66000c1e1500 */
[C---:B------:R-:W-:Y:S01]  /*22a0*/  IMAD.WIDE R20, R43.reuse, 0x2, R20 ;  /* 0x000000022b147825 */ /* 0x040fe200078e0214 */
[----:B------:R-:W5:Y:S03]  /*22b0*/  @!P3 LDG.E.U16 R51, desc[UR16][R22.64] ;  /* 0x000000101633b981 */ /* 0x000f66000c1e1500 */
[----:B------:R-:W-:Y:S01]  /*22c0*/  IMAD.WIDE R34, R43, 0x2, R34 ;  /* 0x000000022b227825 */ /* 0x000fe200078e0222 */
[----:B------:R-:W5:Y:S04]  /*22d0*/  @!P3 LDG.E.U16 R56, desc[UR16][R32.64] ;  /* 0x000000102038b981 */ /* 0x000f68000c1e1500 */
[----:B------:R-:W5:Y:S04]  /*22e0*/  @!P3 LDG.E.U16 R57, desc[UR16][R34.64] ;  /* 0x000000102239b981 */ /* 0x000f68000c1e1500 */
[----:B--2---:R0:W-:Y:S04]  /*22f0*/  STS.U16 [R5+UR14+0x1000], R50 ;  /* 0x0010003205007988 */ /* 0x0041e8000800040e */
[----:B---3--:R1:W-:Y:S04]  /*2300*/  STS.U16 [R5+UR14+0x1400], R52 ;  /* 0x0014003405007988 */ /* 0x0083e8000800040e */
[----:B----4-:R2:W-:Y:S01]  /*2310*/  STS.U16 [R4+UR14+0x1100], R53 ;  /* 0x0011003504007988 */ /* 0x0105e2000800040e */
[----:B0-----:R-:W-:-:S03]  /*2320*/  PRMT R50, RZ, 0x7610, R50 ;  /* 0x00007610ff327816 */ /* 0x001fc60000000032 */
[----:B-----5:R0:W-:Y:S01]  /*2330*/  STS.U16 [R4+UR14+0x1500], R55 ;  /* 0x0015003704007988 */ /* 0x0201e2000800040e */
[----:B-1----:R-:W-:-:S03]  /*2340*/  PRMT R52, RZ, 0x7610, R52 ;  /* 0x00007610ff347816 */ /* 0x002fc60000000034 */
[----:B------:R-:W3:Y:S01]  /*2350*/  @!P3 LDG.E.U16 R50, desc[UR16][R20.64] ;  /* 0x000000101432b981 */ /* 0x000ee2000c1e1500 */
[----:B--2---:R-:W-:-:S03]  /*2360*/  PRMT R53, RZ, 0x7610, R53 ;  /* 0x00007610ff357816 */ /* 0x004fc60000000035 */
[----:B------:R-:W2:Y:S01]  /*2370*/  @!P3 LDG.E.U16 R52, desc[UR16][R24.64] ;  /* 0x000000101834b981 */ /* 0x000ea2000c1e1500 */
[----:B0-----:R-:W-:-:S03]  /*2380*/  PRMT R55, RZ, 0x7610, R55 ;  /* 0x00007610ff377816 */ /* 0x001fc60000000037 */
[----:B------:R-:W4:Y:S04]  /*2390*/  @!P3 LDG.E.U16 R53, desc[UR16][R26.64] ;  /* 0x000000101a35b981 */ /* 0x000f28000c1e1500 */
[----:B------:R-:W5:Y:S04]  /*23a0*/  @!P3 LDG.E.U16 R55, desc[UR16][R30.64] ;  /* 0x000000101e37b981 */ /* 0x000f68000c1e1500 */
[----:B------:R0:W-:Y:S04]  /*23b0*/  STS.U16 [R37+UR14+0x1200], R46 ;  /* 0x0012002e25007988 */ /* 0x0001e8000800040e */
[----:B------:R0:W-:Y:S04]  /*23c0*/  STS.U16 [R37+UR14+0x1600], R48 ;  /* 0x0016003025007988 */ /* 0x0001e8000800040e */
[----:B------:R0:W-:Y:S04]  /*23d0*/  STS.U16 [R45+UR14+0x1300], R47 ;  /* 0x0013002f2d007988 */ /* 0x0001e8000800040e */
[----:B------:R0:W-:Y:S01]  /*23e0*/  STS.U16 [R45+UR14+0x1700], R49 ;  /* 0x001700312d007988 */ /* 0x0001e2000800040e */
[----:B------:R-:W-:-:S03]  /*23f0*/  ULEA UR13, UR5, UR14, 0x3 ;  /* 0x0000000e050d7291 */ /* 0x000fc6000f8e18ff */
[----:B------:R0:W-:Y:S04]  /*2400*/  STS.U16 [R5+UR14+0x1c00], R54 ;  /* 0x001c003605007988 */ /* 0x0001e8000800040e */
[----:B------:R0:W-:Y:S04]  /*2410*/  STS.U16 [R5+UR14+0x1900], R51 ;  /* 0x0019003305007988 */ /* 0x0001e8000800040e */
[----:B------:R0:W-:Y:S04]  /*2420*/  STS.U16 [R5+UR14+0x1e00], R56 ;  /* 0x001e003805007988 */ /* 0x0001e8000800040e */
[----:B------:R0:W-:Y:S01]  /*2430*/  STS.U16 [R5+UR14+0x1f00], R57 ;  /* 0x001f003905007988 */ /* 0x0001e2000800040e */
[----:B------:R-:W-:-:S03]  /*2440*/  UIADD3 UR13, UPT, UPT, UR13, 0x2000, URZ ;  /* 0x000020000d0d7890 */ /* 0x000fc6000fffe0ff */
[----:B---3--:R0:W-:Y:S04]  /*2450*/  STS.U16 [R5+UR14+0x1800], R50 ;  /* 0x0018003205007988 */ /* 0x0081e8000800040e */
[----:B--2---:R0:W-:Y:S04]  /*2460*/  STS.U16 [R5+UR14+0x1a00], R52 ;  /* 0x001a003405007988 */ /* 0x0041e8000800040e */
[----:B----4-:R0:W-:Y:S04]  /*2470*/  STS.U16 [R5+UR14+0x1b00], R53 ;  /* 0x001b003505007988 */ /* 0x0101e8000800040e */
[----:B-----5:R0:W-:Y:S01]  /*2480*/  STS.U16 [R5+UR14+0x1d00], R55 ;  /* 0x001d003705007988 */ /* 0x0201e2000800040e */
[----:B------:R1:W-:Y:S06]  /*2490*/  MEMBAR.ALL.CTA ;  /* 0x0000000000007992 */ /* 0x0003ec0000008000 */
[----:B-1----:R-:W1:Y:S02]  /*24a0*/  FENCE.VIEW.ASYNC.S ;  /* 0x00000000000073c6 */ /* 0x002e640000000000 */
[----:B-1----:R-:W-:Y:S06]  /*24b0*/  BAR.SYNC.DEFER_BLOCKING 0x0 ;  /* 0x0000000000007b1d */ /* 0x002fec0000010000 */
[----:B------:R-:W-:Y:S05]  /*24c0*/  @P0 BRA `(.L_x_9) ;  /* 0x0000000000280947 */ /* 0x000fea0003800000 */
[----:B------:R-:W-:Y:S01]  /*24d0*/  UMOV UR6, UR13 ;  /* 0x0000000d00067c82 */ /* 0x000fe20008000000 */
[----:B------:R-:W-:Y:S01]  /*24e0*/  UMOV UR7, URZ ;  /* 0x000000ff00077c82 */ /* 0x000fe20008000000 */
[----:B------:R-:W-:Y:S01]  /*24f0*/  UMOV UR9, 0x40004040 ;  /* 0x4000404000097882 */ /* 0x000fe20000000000 */
[----:B------:R-:W-:Y:S01]  /*2500*/  UMOV UR11, 0xc0004010 ;  /* 0xc0004010000b7882 */ /* 0x000fe20000000000 */
[----:B------:R-:W-:Y:S01]  /*2510*/  UMOV UR18, 0x0 ;  /* 0x0000000000127882 */ /* 0x000fe20000000000 */
[----:B------:R-:W-:Y:S01]  /*2520*/  UMOV UR19, 0x4108490 ;  /* 0x0410849000137882 */ /* 0x000fe20000000000 */
[----:B------:R-:W-:Y:S01]  /*2530*/  UMOV UR6, UR6 ;  /* 0x0000000600067c82 */ /* 0x000fe20008000000 */
[----:B------:R1:W-:Y:S01]  /*2540*/  UTCHMMA gdesc[UR8], gdesc[UR10], tmem[UR15], tmem[UR18], idesc[UR19], UPT ;  /* 0x00ff120a080075ea */ /* 0x0003e2000b80000f */
[----:B------:R1:W-:Y:S01]  /*2550*/  UTCBAR [UR6], URZ ;  /* 0x000000ff060073e9 */ /* 0x0003e200080000ff */
[----:B------:R-:W-:Y:S02]  /*2560*/  NOP ;  /* 0x0000000000007918 */ /* 0x000fe40000000000 */
.L_x_9:
[----:B------:R-:W-:Y:S01]  /*2570*/  UIADD3 UR5, UPT, UPT, UR5, 0x1, URZ ;  /* 0x0000000105057890 */ /* 0x000fe2000fffe0ff */
[----:B------:R-:W-:Y:S02]  /*2580*/  VIADD R6, R6, 0xffffffff ;  /* 0xffffffff06067836 */ /* 0x000fe40000000000 */
[----:B------:R-:W-:Y:S01]  /*2590*/  VIADD R44, R44, 0xfffffff0 ;  /* 0xfffffff02c2c7836 */ /* 0x000fe20000000000 */
[----:B------:R-:W-:Y:S02]  /*25a0*/  UISETP.GT.AND UP0, UPT, UR5, 0x1, UPT ;  /* 0x000000010500788c */ /* 0x000fe4000bf04270 */
[----:B------:R-:W-:Y:S02]  /*25b0*/  ISETP.NE.U32.AND P3, PT, R6, RZ, PT ;  /* 0x000000ff0600720c */ /* 0x000fe40003f65070 */
[----:B-1----:R-:W-:Y:S02]  /*25c0*/  USEL UR6, URZ, 0x1, !UP0 ;  /* 0x00000001ff067887 */ /* 0x002fe4000c000000 */
[----:B------:R-:W-:-:S02]  /*25d0*/  USEL UR5, UR5, URZ, !UP0 ;  /* 0x000000ff05057287 */ /* 0x000fc4000c000000 */
[----:B------:R-:W-:-:S03]  /*25e0*/  ULOP3.LUT UR7, UR4, UR6, URZ, 0x3c, !UPT ;  /* 0x0000000604077292 */ /* 0x000fc6000f8e3cff */
[----:B------:R-:W-:-:S04]  /*25f0*/  UMOV UR6, UR4 ;  /* 0x0000000400067c82 */ /* 0x000fc80008000000 */
[----:B------:R-:W-:Y:S01]  /*2600*/  UMOV UR4, UR7 ;  /* 0x0000000700047c82 */ /* 0x000fe20008000000 */
[----:B------:R-:W-:Y:S05]  /*2610*/  @P3 BRA `(.L_x_10) ;  /* 0xfffffff8005c3947 */ /* 0x000fea000383ffff */
.L_x_7:
[----:B------:R-:W-:-:S13]  /*2620*/  ISETP.GE.AND P0, PT, R7, 0x10, PT ;  /* 0x000000100700780c */ /* 0x000fda0003f06270 */
[----:B------:R-:W-:Y:S05]  /*2630*/  @!P0 BRA `(.L_x_11) ;  /* 0x0000000000108947 */ /* 0x000fea0003800000 */
[----:B------:R-:W-:-:S06]  /*2640*/  USHF.L.U32 UR6, UR6, 0x1f, URZ ;  /* 0x0000001f06067899 */ /* 0x000fcc00080006ff */
[----:B------:R-:W-:-:S04]  /*2650*/  IMAD.U32 R4, RZ, RZ, UR6 ;  /* 0x00000006ff047e24 */ /* 0x000fc8000f8e00ff */
[----:B------:R-:W1:Y:S02]  /*2660*/  SYNCS.PHASECHK.TRANS64.TRYWAIT P0, [UR13], R4 ;  /* 0x00000004ff0075a7 */ /* 0x000e64000800110d */
[----:B-1----:R-:W-:Y:S05]  /*2670*/  @!P0 BRA `(.L_x_12) ;  /* 0x0000001000c88947 */ /* 0x002fea0003800000 */
.L_x_11:
[----:B------:R-:W-:Y:S01]  /*2680*/  BAR.SYNC.DEFER_BLOCKING 0x0 ;  /* 0x0000000000007b1d */ /* 0x000fe20000010000 */
[C---:B0-----:R-:W-:Y:S01]  /*2690*/  IMAD.SHL.U32 R37, R36.reuse, 0x80, RZ ;  /* 0x0000008024257824 */ /* 0x041fe200078e00ff */
[C---:B------:R-:W-:Y:S02]  /*26a0*/  LOP3.LUT R39, R36.reuse, 0xf, RZ, 0xc0, !PT ;  /* 0x0000000f24277812 */ /* 0x040fe400078ec0ff */
[--C-:B------:R-:W-:Y:S02]  /*26b0*/  LOP3.LUT R47, R3, 0xe, R0.reuse, 0xfe, !PT ;  /* 0x0000000e032f7812 */ /* 0x100fe400078efe00 */
[----:B------:R-:W-:Y:S01]  /*26c0*/  LOP3.LUT R38, R37, 0x800, RZ, 0xc0, !PT ;  /* 0x0000080025267812 */ /* 0x000fe200078ec0ff */
[----:B------:R-:W-:Y:S01]  /*26d0*/  IMAD.SHL.U32 R37, R36, 0x8, RZ ;  /* 0x0000000824257824 */ /* 0x000fe200078e00ff */
[----:B------:R-:W0:Y:S01]  /*26e0*/  LDCU.128 UR8, c[0x0][0x390] ;  /* 0x00007200ff0877ac */ /* 0x000e220008000c00 */
[--C-:B------:R-:W-:Y:S02]  /*26f0*/  LOP3.LUT R49, R3, 0xc, R0.reuse, 0xfe, !PT ;  /* 0x0000000c03317812 */ /* 0x100fe400078efe00 */
[----:B------:R-:W-:Y:S01]  /*2700*/  VIADD R38, R38, UR14 ;  /* 0x0000000e26267c36 */ /* 0x000fe20008000000 */
[----:B------:R-:W-:Y:S01]  /*2710*/  LOP3.LUT R37, R37, 0x300, RZ, 0xc0, !PT ;  /* 0x0000030025257812 */ /* 0x000fe200078ec0ff */
[----:B------:R-:W1:Y:S01]  /*2720*/  LDCU UR4, c[0x0][0x3b4] ;  /* 0x00007680ff0477ac */ /* 0x000e620008000800 */
[----:B------:R-:W-:Y:S01]  /*2730*/  LOP3.LUT R45, R3, 0xa, R0, 0xfe, !PT ;  /* 0x0000000a032d7812 */ /* 0x000fe200078efe00 */
[----:B------:R-:W-:Y:S01]  /*2740*/  IMAD R38, R39, 0x10, R38 ;  /* 0x0000001027267824 */ /* 0x000fe200078e0226 */
[----:B------:R-:W-:-:S02]  /*2750*/  LOP3.LUT R39, R3, 0x8, R0, 0xfe, !PT ;  /* 0x0000000803277812 */ /* 0x000fc400078efe00 */
[----:B------:R-:W-:Y:S01]  /*2760*/  LOP3.LUT R51, R3, 0x2, R0, 0xfe, !PT ;  /* 0x0000000203337812 */ /* 0x000fe200078efe00 */
[----:B------:R-:W-:Y:S01]  /*2770*/  IMAD.IADD R37, R37, 0x1, R38 ;  /* 0x0000000125257824 */ /* 0x000fe200078e0226 */
[----:B------:R-:W2:Y:S02]  /*2780*/  @!P2 SYNCS.CCTL.IV [UR14+0x2000] ;  /* 0x00200000ff00a9b1 */ /* 0x000ea4000800000e */
[----:B--2---:R-:W-:Y:S01]  /*2790*/  BAR.SYNC.DEFER_BLOCKING 0x0 ;  /* 0x0000000000007b1d */ /* 0x004fe20000010000 */
[C---:B0-----:R-:W-:Y:S01]  /*27a0*/  ISETP.GE.AND P0, PT, R2.reuse, UR10, PT ;  /* 0x0000000a02007c0c */ /* 0x041fe2000bf06270 */
[----:B-1----:R-:W-:-:S04]  /*27b0*/  IMAD R2, R2, UR4, RZ ;  /* 0x0000000402027c24 */ /* 0x002fc8000f8e02ff */
[----:B------:R-:W-:Y:S01]  /*27c0*/  LDTM.16dp32bit_t0_t15.x32 R4, tmem[UR12] ;  /* 0x0000000c000479ee */ /* 0x000fe20008a80000 */
[----:B------:R-:W0:Y:S01]  /*27d0*/  LDTM.16dp32bit_t16_t31.x32 R4, tmem[UR12+0x20] ;  /* 0x0000200c000479ee */ /* 0x000e220008aa0000 */
[----:B------:R-:W1:Y:S01]  /*27e0*/  @!P2 SYNCS.CCTL.IV [UR14+0x2008] ;  /* 0x00200800ff00a9b1 */ /* 0x000e62000800000e */
[----:B------:R-:W-:Y:S01]  /*27f0*/  NOP ;  /* 0x0000000000007918 */ /* 0x000fe20000000000 */
[----:B0-----:R-:W-:Y:S02]  /*2800*/  F2FP.BF16.F32.PACK_AB R52, R6, R4 ;  /* 0x000000040634723e */ /* 0x001fe400000010ff */
[----:B------:R-:W-:Y:S02]  /*2810*/  F2FP.BF16.F32.PACK_AB R40, R7, R5 ;  /* 0x000000050728723e */ /* 0x000fe400000010ff */
[----:B------:R-:W-:Y:S02]  /*2820*/  F2FP.BF16.F32.PACK_AB R53, R10, R8 ;  /* 0x000000080a35723e */ /* 0x000fe400000010ff */
[----:B------:R-:W-:-:S02]  /*2830*/  F2FP.BF16.F32.PACK_AB R41, R11, R9 ;  /* 0x000000090b29723e */ /* 0x000fc400000010ff */
[----:B------:R-:W-:Y:S02]  /*2840*/  F2FP.BF16.F32.PACK_AB R54, R14, R12 ;  /* 0x0000000c0e36723e */ /* 0x000fe400000010ff */
[----:B------:R-:W-:Y:S02]  /*2850*/  F2FP.BF16.F32.PACK_AB R42, R15, R13 ;  /* 0x0000000d0f2a723e */ /* 0x000fe400000010ff */
[----:B------:R-:W-:Y:S02]  /*2860*/  F2FP.BF16.F32.PACK_AB R55, R18, R16 ;  /* 0x000000101237723e */ /* 0x000fe400000010ff */
[----:B------:R-:W-:Y:S01]  /*2870*/  F2FP.BF16.F32.PACK_AB R43, R19, R17 ;  /* 0x00000011132b723e */ /* 0x000fe200000010ff */
[----:B------:R-:W-:Y:S01]  /*2880*/  IMAD.SHL.U32 R17, R36, 0x10, RZ ;  /* 0x0000001024117824 */ /* 0x000fe200078e00ff */
[----:B------:R-:W0:Y:S01]  /*2890*/  LDC R16, c[0x0][0x3b8] ;  /* 0x0000ee00ff107b82 */ /* 0x000e220000000800 */
[----:B-1----:R-:W-:Y:S01]  /*28a0*/  STS.128 [R37], R52 ;  /* 0x0000003425007388 */ /* 0x002fe20000000c00 */
[----:B------:R-:W-:-:S02]  /*28b0*/  F2FP.BF16.F32.PACK_AB R20, R22, R20 ;  /* 0x000000141614723e */ /* 0x000fc400000010ff */
[----:B------:R-:W-:Y:S01]  /*28c0*/  LOP3.LUT R17, R17, 0x7f0, RZ, 0xc0, !PT ;  /* 0x000007f011117812 */ /* 0x000fe200078ec0ff */
[----:B------:R1:W-:Y:S01]  /*28d0*/  STS.128 [R37+0x400], R40 ;  /* 0x0004002825007388 */ /* 0x0003e20000000c00 */
[----:B------:R-:W-:Y:S02]  /*28e0*/  F2FP.BF16.F32.PACK_AB R8, R23, R21 ;  /* 0x000000151708723e */ /* 0x000fe400000010ff */
[----:B------:R-:W-:Y:S01]  /*28f0*/  F2FP.BF16.F32.PACK_AB R21, R26, R24 ;  /* 0x000000181a15723e */ /* 0x000fe200000010ff */
[----:B------:R-:W-:Y:S01]  /*2900*/  BAR.SYNC.DEFER_BLOCKING 0x0 ;  /* 0x0000000000007b1d */ /* 0x000fe20000010000 */
[----:B------:R-:W-:Y:S02]  /*2910*/  F2FP.BF16.F32.PACK_AB R9, R27, R25 ;  /* 0x000000191b09723e */ /* 0x000fe400000010ff */
[----:B------:R-:W-:Y:S02]  /*2920*/  F2FP.BF16.F32.PACK_AB R22, R30, R28 ;  /* 0x0000001c1e16723e */ /* 0x000fe400000010ff */
[----:B------:R-:W-:-:S02]  /*2930*/  F2FP.BF16.F32.PACK_AB R10, R31, R29 ;  /* 0x0000001d1f0a723e */ /* 0x000fc400000010ff */
[----:B------:R-:W-:Y:S02]  /*2940*/  F2FP.BF16.F32.PACK_AB R23, R34, R32 ;  /* 0x000000202217723e */ /* 0x000fe400000010ff */
[----:B------:R-:W-:Y:S02]  /*2950*/  F2FP.BF16.F32.PACK_AB R11, R35, R33 ;  /* 0x00000021230b723e */ /* 0x000fe400000010ff */
[C---:B------:R-:W-:Y:S02]  /*2960*/  LOP3.LUT R19, R3.reuse, R0, RZ, 0xfc, !PT ;  /* 0x0000000003137212 */ /* 0x040fe400078efcff */
[C-C-:B-1----:R-:W-:Y:S02]  /*2970*/  LOP3.LUT R41, R3.reuse, 0x6, R0.reuse, 0xfe, !PT ;  /* 0x0000000603297812 */ /* 0x142fe400078efe00 */
[----:B------:R-:W-:Y:S01]  /*2980*/  LOP3.LUT R43, R3, 0x4, R0, 0xfe, !PT ;  /* 0x00000004032b7812 */ /* 0x000fe200078efe00 */
[-C--:B0-----:R-:W-:Y:S01]  /*2990*/  IMAD R3, R19, R16.reuse, RZ ;  /* 0x0000001013037224 */ /* 0x081fe200078e02ff */
[C---:B------:R-:W-:Y:S01]  /*29a0*/  LEA R0, P3, R2.reuse, UR8, 0x1 ;  /* 0x0000000802007c11 */ /* 0x040fe2000f8608ff */
[-C--:B------:R-:W-:Y:S01]  /*29b0*/  IMAD R29, R41, R16.reuse, RZ ;  /* 0x00000010291d7224 */ /* 0x080fe200078e02ff */
[----:B------:R-:W-:Y:S01]  /*29c0*/  ISETP.LT.AND P2, PT, R19, UR11, !P0 ;  /* 0x0000000b13007c0c */ /* 0x000fe2000c741270 */
[-C--:B------:R-:W-:Y:S01]  /*29d0*/  IMAD R25, R43, R16.reuse, RZ ;  /* 0x000000102b197224 */ /* 0x080fe200078e02ff */
[----:B------:R-:W-:Y:S01]  /*29e0*/  LEA.HI.X.SX32 R2, R2, UR9, 0x1, P3 ;  /* 0x0000000902027c11 */ /* 0x000fe200098f0eff */
[----:B------:R-:W-:Y:S01]  /*29f0*/  IMAD R31, R39, R16, RZ ;  /* 0x00000010271f7224 */ /* 0x000fe200078e02ff */
[-C--:B------:R-:W-:Y:S01]  /*2a00*/  LEA R26, P3, R3, R0.reuse, 0x1 ;  /* 0x00000000031a7211 */ /* 0x080fe200078608ff */
[----:B------:R-:W0:Y:S01]  /*2a10*/  LDS.128 R4, [R17+UR14] ;  /* 0x0000000e11047984 */ /* 0x000e220008000c00 */
[----:B------:R-:W-:Y:S01]  /*2a20*/  LEA R24, P6, R25, R0, 0x1 ;  /* 0x0000000019187211 */ /* 0x000fe200078c08ff */
[----:B------:R-:W-:Y:S01]  /*2a30*/  IMAD R33, R45, R16, RZ ;  /* 0x000000102d217224 */ /* 0x000fe200078e02ff */
[-C--:B------:R-:W-:Y:S01]  /*2a40*/  LEA.HI.X.SX32 R27, R3, R2.reuse, 0x1, P3 ;  /* 0x00000002031b7211 */ /* 0x080fe200018f0eff */
[----:B------:R-:W-:Y:S01]  /*2a50*/  LDS.128 R12, [R17+UR14+0x800] ;  /* 0x0008000e110c7984 */ /* 0x000fe20008000c00 */
[----:B------:R-:W-:Y:S01]  /*2a60*/  LEA.HI.X.SX32 R25, R25, R2, 0x1, P6 ;  /* 0x0000000219197211 */ /* 0x000fe200030f0eff */
[----:B------:R-:W-:Y:S01]  /*2a70*/  IMAD R35, R49, R16, RZ ;  /* 0x0000001031237224 */ /* 0x000fe200078e02ff */
[----:B------:R-:W-:Y:S01]  /*2a80*/  BAR.SYNC.DEFER_BLOCKING 0x0 ;  /* 0x0000000000007b1d */ /* 0x000fe20000010000 */
[----:B------:R-:W-:Y:S01]  /*2a90*/  LEA R30, P6, R31, R0, 0x1 ;  /* 0x000000001f1e7211 */ /* 0x000fe200078c08ff */
[----:B------:R-:W-:Y:S01]  /*2aa0*/  IMAD R3, R16, 0x10, R3 ;  /* 0x0000001010037824 */ /* 0x000fe200078e0203 */
[----:B------:R-:W-:-:S02]  /*2ab0*/  ISETP.LT.AND P3, PT, R51, UR11, !P0 ;  /* 0x0000000b33007c0c */ /* 0x000fc4000c761270 */
[----:B------:R-:W-:Y:S02]  /*2ac0*/  LEA.HI.X.SX32 R31, R31, R2, 0x1, P6 ;  /* 0x000000021f1f7211 */ /* 0x000fe400030f0eff */
[----:B------:R-:W-:Y:S02]  /*2ad0*/  LEA R28, P6, R35, R0, 0x1 ;  /* 0x00000000231c7211 */ /* 0x000fe400078c08ff */
[----:B------:R-:W-:Y:S02]  /*2ae0*/  ISETP.LT.AND P5, PT, R43, UR11, !P0 ;  /* 0x0000000b2b007c0c */ /* 0x000fe4000c7a1270 */
[----:B------:R-:W-:Y:S02]  /*2af0*/  ISETP.LT.AND P4, PT, R41, UR11, !P0 ;  /* 0x0000000b29007c0c */ /* 0x000fe4000c781270 */
[----:B------:R-:W-:Y:S01]  /*2b00*/  LOP3.LUT R18, R19, 0x3c, RZ, 0xfc, !PT ;  /* 0x0000003c13127812 */ /* 0x000fe200078efcff */
[----:B------:R1:W-:Y:S04]  /*2b10*/  STS.128 [R37], R20 ;  /* 0x0000001425007388 */ /* 0x0003e80000000c00 */
[----:B------:R2:W-:Y:S01]  /*2b20*/  STS.128 [R37+0x400], R8 ;  /* 0x0004000825007388 */ /* 0x0005e20000000c00 */
[----:B------:R-:W-:Y:S01]  /*2b30*/  BAR.SYNC.DEFER_BLOCKING 0x0 ;  /* 0x0000000000007b1d */ /* 0x000fe20000010000 */
[----:B0-----:R-:W-:Y:S01]  /*2b40*/  PRMT R34, R4, 0x7632, R34 ;  /* 0x0000763204227816 */ /* 0x001fe20000000022 */
[----:B-1----:R-:W-:-:S02]  /*2b50*/  IMAD R23, R51, R16, RZ ;  /* 0x0000001033177224 */ /* 0x002fc400078e02ff */
[----:B--2---:R-:W-:Y:S02]  /*2b60*/  IMAD R37, R47, R16, RZ ;  /* 0x000000102f257224 */ /* 0x004fe400078e02ff */
[----:B------:R0:W-:Y:S01]  /*2b70*/  @P2 STG.E.U16 desc[UR16][R26.64], R4 ;  /* 0x000000041a002986 */ /* 0x0001e2000c101510 */
[----:B------:R-:W-:-:S03]  /*2b80*/  LEA R20, P2, R29, R0, 0x1 ;  /* 0x000000001d147211 */ /* 0x000fc600078408ff */
[----:B------:R-:W1:Y:S01]  /*2b90*/  LDS.128 R8, [R17+UR14] ;  /* 0x0000000e11087984 */ /* 0x000e620008000c00 */
[-C--:B------:R-:W-:Y:S02]  /*2ba0*/  LEA.HI.X.SX32 R21, R29, R2.reuse, 0x1, P2 ;  /* 0x000000021d157211 */ /* 0x080fe400010f0eff */
[----:B------:R-:W-:Y:S02]  /*2bb0*/  LEA.HI.X.SX32 R29, R35, R2, 0x1, P6 ;  /* 0x00000002231d7211 */ /* 0x000fe400030f0eff */
[-C--:B------:R-:W-:Y:S02]  /*2bc0*/  LEA R22, P6, R37, R0.reuse, 0x1 ;  /* 0x0000000025167211 */ /* 0x080fe400078c08ff */
[----:B0-----:R-:W-:Y:S02]  /*2bd0*/  LEA R26, P2, R33, R0, 0x1 ;  /* 0x00000000211a7211 */ /* 0x001fe400078408ff */
[----:B------:R-:W-:Y:S02]  /*2be0*/  LOP3.LUT R4, R19, 0x10, RZ, 0xfc, !PT ;  /* 0x0000001013047812 */ /* 0x000fe400078efcff */
[----:B------:R-:W-:-:S02]  /*2bf0*/  LEA.HI.X.SX32 R27, R33, R2, 0x1, P2 ;  /* 0x00000002211b7211 */ /* 0x000fc400010f0eff */
[----:B------:R-:W-:-:S04]  /*2c00*/  LEA R32, P2, R23, R0, 0x1 ;  /* 0x0000000017207211 */ /* 0x000fc800078408ff */
[-C--:B------:R-:W-:Y:S02]  /*2c10*/  LEA.HI.X.SX32 R33, R23, R2.reuse, 0x1, P2 ;  /* 0x0000000217217211 */ /* 0x080fe400010f0eff */
[----:B------:R-:W-:Y:S02]  /*2c20*/  LEA.HI.X.SX32 R23, R37, R2, 0x1, P6 ;  /* 0x0000000225177211 */ /* 0x000fe400030f0eff */
[----:B------:R-:W-:Y:S01]  /*2c30*/  ISETP.LT.AND P6, PT, R39, UR11, !P0 ;  /* 0x0000000b27007c0c */ /* 0x000fe2000c7c1270 */
[----:B------:R-:W-:Y:S01]  /*2c40*/  @P3 STG.E.U16 desc[UR16][R32.64], R34 ;  /* 0x0000002220003986 */ /* 0x000fe2000c101510 */
[----:B------:R-:W-:Y:S02]  /*2c50*/  ISETP.LT.AND P2, PT, R18, UR11, !P0 ;  /* 0x0000000b12007c0c */ /* 0x000fe4000c741270 */
[----:B------:R-:W-:Y:S01]  /*2c60*/  PRMT R18, R5, 0x7632, R18 ;  /* 0x0000763205127816 */ /* 0x000fe20000000012 */
[----:B------:R0:W-:Y:S01]  /*2c70*/  @P5 STG.E.U16 desc[UR16][R24.64], R5 ;  /* 0x0000000518005986 */ /* 0x0001e2000c101510 */
[----:B------:R-:W-:-:S02]  /*2c80*/  ISETP.LT.AND P3, PT, R45, UR11, !P0 ;  /* 0x0000000b2d007c0c */ /* 0x000fc4000c761270 */
[----:B------:R-:W-:Y:S01]  /*2c90*/  ISETP.LT.AND P5, PT, R49, UR11, !P0 ;  /* 0x0000000b31007c0c */ /* 0x000fe2000c7a1270 */
[----:B------:R2:W-:Y:S01]  /*2ca0*/  @P4 STG.E.U16 desc[UR16][R20.64], R18 ;  /* 0x0000001214004986 */ /* 0x0005e2000c101510 */
[----:B------:R-:W-:Y:S02]  /*2cb0*/  ISETP.LT.AND P4, PT, R4, UR11, !P0 ;  /* 0x0000000b04007c0c */ /* 0x000fe4000c781270 */
[----:B------:R-:W-:Y:S01]  /*2cc0*/  LOP3.LUT R4, R19, 0x12, RZ, 0xfc, !PT ;  /* 0x0000001213047812 */ /* 0x000fe200078efcff */
[----:B------:R3:W-:Y:S01]  /*2cd0*/  @P6 STG.E.U16 desc[UR16][R30.64], R6 ;  /* 0x000000061e006986 */ /* 0x0007e2000c101510 */
[----:B------:R-:W-:Y:S02]  /*2ce0*/  ISETP.LT.AND P6, PT, R47, UR11, !P0 ;  /* 0x0000000b2f007c0c */ /* 0x000fe4000c7c1270 */
[----:B0-----:R-:W-:Y:S02]  /*2cf0*/  PRMT R25, R6, 0x7632, R25 ;  /* 0x0000763206197816 */ /* 0x001fe40000000019 */
[----:B------:R-:W-:Y:S01]  /*2d00*/  PRMT R24, R7, 0x7632, R24 ;  /* 0x0000763207187816 */ /* 0x000fe20000000018 */
[----:B--2---:R-:W-:-:S02]  /*2d10*/  IMAD R21, R16, 0x2, R3 ;  /* 0x0000000210157824 */ /* 0x004fc400078e0203 */
[----:B------:R-:W-:Y:S01]  /*2d20*/  @P3 STG.E.U16 desc[UR16][R26.64], R25 ;  /* 0x000000191a003986 */ /* 0x000fe2000c101510 */
[----:B------:R-:W-:Y:S02]  /*2d30*/  ISETP.LT.AND P3, PT, R4, UR11, !P0 ;  /* 0x0000000b04007c0c */ /* 0x000fe4000c761270 */
[----:B------:R-:W-:Y:S01]  /*2d40*/  LOP3.LUT R18, R19, 0x14, RZ, 0xfc, !PT ;  /* 0x0000001413127812 */ /* 0x000fe200078efcff */
[----:B------:R0:W-:Y:S01]  /*2d50*/  @P5 STG.E.U16 desc[UR16][R28.64], R7 ;  /* 0x000000071c005986 */ /* 0x0001e2000c101510 */
[----:B------:R-:W-:Y:S02]  /*2d60*/  LEA R4, P5, R3, R0, 0x1 ;  /* 0x0000000003047211 */ /* 0x000fe400078a08ff */
[----:B---3--:R-:W-:Y:S01]  /*2d70*/  LOP3.LUT R6, R19, 0x18, RZ, 0xfc, !PT ;  /* 0x0000001813067812 */ /* 0x008fe200078efcff */
[----:B------:R2:W-:Y:S01]  /*2d80*/  @P6 STG.E.U16 desc[UR16][R22.64], R24 ;  /* 0x0000001816006986 */ /* 0x0005e2000c101510 */
[----:B------:R-:W-:Y:S01]  /*2d90*/  LEA.HI.X.SX32 R5, R3, R2, 0x1, P5 ;  /* 0x0000000203057211 */ /* 0x000fe200028f0eff */
[----:B------:R-:W-:Y:S01]  /*2da0*/  IMAD R3, R16, 0x2, R21 ;  /* 0x0000000210037824 */ /* 0x000fe200078e0215 */
[----:B------:R-:W-:-:S02]  /*2db0*/  LEA R20, P6, R21, R0, 0x1 ;  /* 0x0000000015147211 */ /* 0x000fc400078c08ff */
[----:B------:R-:W-:Y:S01]  /*2dc0*/  ISETP.LT.AND P5, PT, R18, UR11, !P0 ;  /* 0x0000000b12007c0c */ /* 0x000fe2000c7a1270 */
[----:B-1----:R1:W-:Y:S01]  /*2dd0*/  @P4 STG.E.U16 desc[UR16][R4.64], R8 ;  /* 0x0000000804004986 */ /* 0x0023e2000c101510 */
[----:B------:R-:W-:Y:S02]  /*2de0*/  LEA.HI.X.SX32 R21, R21, R2, 0x1, P6 ;  /* 0x0000000215157211 */ /* 0x000fe400030f0eff */
[----:B0-----:R-:W-:Y:S02]  /*2df0*/  PRMT R7, R8, 0x7632, R7 ;  /* 0x0000763208077816 */ /* 0x001fe40000000007 */
[----:B------:R-:W-:Y:S01]  /*2e00*/  ISETP.LT.AND P4, PT, R6, UR11, !P0 ;  /* 0x0000000b06007c0c */ /* 0x000fe2000c781270 */
[----:B--2---:R-:W-:Y:S01]  /*2e10*/  IMAD R23, R16, 0x2, R3 ;  /* 0x0000000210177824 */ /* 0x004fe200078e0203 */
[----:B------:R-:W-:Y:S01]  /*2e20*/  LEA R6, P6, R3, R0, 0x1 ;  /* 0x0000000003067211 */ /* 0x000fe200078c08ff */
[----:B------:R0:W-:Y:S01]  /*2e30*/  @P3 STG.E.U16 desc[UR16][R20.64], R7 ;  /* 0x0000000714003986 */ /* 0x0001e2000c101510 */
[----:B------:R-:W-:-:S02]  /*2e40*/  LOP3.LUT R18, R19, 0x16, RZ, 0xfc, !PT ;  /* 0x0000001613127812 */ /* 0x000fc400078efcff */
[C---:B-1----:R-:W-:Y:S02]  /*2e50*/  LOP3.LUT R5, R19.reuse, 0x1a, RZ, 0xfc, !PT ;  /* 0x0000001a13057812 */ /* 0x042fe400078efcff */
[----:B------:R-:W-:Y:S02]  /*2e60*/  ISETP.LT.AND P3, PT, R18, UR11, !P0 ;  /* 0x0000000b12007c0c */ /* 0x000fe4000c761270 */
[C---:B------:R-:W-:Y:S02]  /*2e70*/  LOP3.LUT R8, R19.reuse, 0x1c, RZ, 0xfc, !PT ;  /* 0x0000001c13087812 */ /* 0x040fe400078efcff */
[----:B------:R-:W-:Y:S02]  /*2e80*/  LOP3.LUT R18, R19, 0x3a, RZ, 0xfc, !PT ;  /* 0x0000003a13127812 */ /* 0x000fe400078efcff */
[----:B0-----:R-:W-:Y:S01]  /*2e90*/  LEA.HI.X.SX32 R7, R3, R2, 0x1, P6 ;  /* 0x0000000203077211 */ /* 0x001fe200030f0eff */
[----:B------:R-:W-:Y:S01]  /*2ea0*/  IMAD R3, R16, 0x2, R23 ;  /* 0x0000000210037824 */ /* 0x000fe200078e0217 */
[----:B------:R-:W-:-:S03]  /*2eb0*/  LEA R4, P6, R23, R0, 0x1 ;  /* 0x0000000017047211 */ /* 0x000fc600078c08ff */
[----:B------:R0:W-:Y:S01]  /*2ec0*/  @P5 STG.E.U16 desc[UR16][R6.64], R9 ;  /* 0x0000000906005986 */ /* 0x0001e2000c101510 */
[----:B------:R-:W-:Y:S01]  /*2ed0*/  ISETP.LT.AND P5, PT, R5, UR11, !P0 ;  /* 0x0000000b05007c0c */ /* 0x000fe2000c7a1270 */
[----:B------:R-:W-:Y:S01]  /*2ee0*/  IMAD R21, R16, 0x2, R3 ;  /* 0x0000000210157824 */ /* 0x000fe200078e0203 */
[----:B------:R-:W-:Y:S02]  /*2ef0*/  LEA.HI.X.SX32 R5, R23, R2, 0x1, P6 ;  /* 0x0000000217057211 */ /* 0x000fe400030f0eff */
[----:B------:R-:W-:-:S04]  /*2f00*/  LEA R22, P6, R3, R0, 0x1 ;  /* 0x0000000003167211 */ /* 0x000fc800078c08ff */
[----:B------:R-:W-:Y:S01]  /*2f10*/  LEA.HI.X.SX32 R23, R3, R2, 0x1, P6 ;  /* 0x0000000203177211 */ /* 0x000fe200030f0eff */
[----:B------:R-:W-:Y:S01]  /*2f20*/  IMAD R3, R16, 0x2, R21 ;  /* 0x0000000210037824 */ /* 0x000fe200078e0215 */
[----:B------:R-:W-:Y:S02]  /*2f30*/  LEA R20, P6, R21, R0, 0x1 ;  /* 0x0000000015147211 */ /* 0x000fe400078c08ff */
[----:B0-----:R-:W-:Y:S02]  /*2f40*/  PRMT R7, R9, 0x7632, R7 ;  /* 0x0000763209077816 */ /* 0x001fe40000000007 */
[----:B------:R-:W-:Y:S02]  /*2f50*/  LOP3.LUT R6, R19, 0x20, RZ, 0xfc, !PT ;  /* 0x0000002013067812 */ /* 0x000fe400078efcff */
[----:B------:R-:W-:Y:S01]  /*2f60*/  LEA.HI.X.SX32 R21, R21, R2, 0x1, P6 ;  /* 0x0000000215157211 */ /* 0x000fe200030f0eff */
[----:B------:R0:W-:Y:S01]  /*2f70*/  @P3 STG.E.U16 desc[UR16][R4.64], R7 ;  /* 0x0000000704003986 */ /* 0x0001e2000c101510 */
[----:B------:R-:W-:-:S02]  /*2f80*/  ISETP.LT.AND P3, PT, R8, UR11, !P0 ;  /* 0x0000000b08007c0c */ /* 0x000fc4000c761270 */
[----:B------:R-:W-:Y:S01]  /*2f90*/  PRMT R9, R10, 0x7632, R9 ;  /* 0x000076320a097816 */ /* 0x000fe20000000009 */
[----:B------:R-:W-:Y:S01]  /*2fa0*/  @P4 STG.E.U16 desc[UR16][R22.64], R10 ;  /* 0x0000000a16004986 */ /* 0x000fe2000c101510 */
[----:B------:R-:W-:Y:S02]  /*2fb0*/  ISETP.LT.AND P4, PT, R6, UR11, !P0 ;  /* 0x0000000b06007c0c */ /* 0x000fe4000c781270 */
[----:B------:R-:W-:Y:S01]  /*2fc0*/  LOP3.LUT R8, R19, 0x1e, RZ, 0xfc, !PT ;  /* 0x0000001e13087812 */ /* 0x000fe200078efcff */
[----:B------:R1:W-:Y:S01]  /*2fd0*/  @P5 STG.E.U16 desc[UR16][R20.64], R9 ;  /* 0x0000000914005986 */ /* 0x0003e2000c101510 */
[C---:B------:R-:W-:Y:S02]  /*2fe0*/  LEA R6, P6, R3.reuse, R0, 0x1 ;  /* 0x0000000003067211 */ /* 0x040fe400078c08ff */
[----:B------:R-:W-:Y:S01]  /*2ff0*/  ISETP.LT.AND P5, PT, R8, UR11, !P0 ;  /* 0x0000000b08007c0c */ /* 0x000fe2000c7a1270 */
[----:B0-----:R-:W-:Y:S01]  /*3000*/  IMAD R5, R16, 0x2, R3 ;  /* 0x0000000210057824 */ /* 0x001fe200078e0203 */
[----:B------:R-:W-:-:S02]  /*3010*/  LEA.HI.X.SX32 R7, R3, R2, 0x1, P6 ;  /* 0x0000000203077211 */ /* 0x000fc400030f0eff */
[----:B------:R-:W-:Y:S01]  /*3020*/  LOP3.LUT R8, R19, 0x22, RZ, 0xfc, !PT ;  /* 0x0000002213087812 */ /* 0x000fe200078efcff */
[----:B------:R-:W-:Y:S01]  /*3030*/  IMAD R3, R16, 0x2, R5 ;  /* 0x0000000210037824 */ /* 0x000fe200078e0205 */
[C---:B------:R-:W-:Y:S01]  /*3040*/  LEA R4, P6, R5.reuse, R0, 0x1 ;  /* 0x0000000005047211 */ /* 0x040fe200078c08ff */
[----:B------:R0:W-:Y:S01]  /*3050*/  @P3 STG.E.U16 desc[UR16][R6.64], R11 ;  /* 0x0000000b06003986 */ /* 0x0001e2000c101510 */
[----:B------:R-:W-:Y:S01]  /*3060*/  ISETP.LT.AND P3, PT, R8, UR11, !P0 ;  /* 0x0000000b08007c0c */ /* 0x000fe2000c761270 */
[----:B-1----:R-:W-:Y:S01]  /*3070*/  IMAD R21, R16, 0x2, R3 ;  /* 0x0000000210157824 */ /* 0x002fe200078e0203 */
[----:B------:R-:W-:Y:S02]  /*3080*/  LEA.HI.X.SX32 R5, R5, R2, 0x1, P6 ;  /* 0x0000000205057211 */ /* 0x000fe400030f0eff */
[----:B------:R-:W-:Y:S02]  /*3090*/  LEA R8, P6, R3, R0, 0x1 ;  /* 0x0000000003087211 */ /* 0x000fe400078c08ff */
[----:B------:R-:W-:-:S02]  /*30a0*/  LOP3.LUT R10, R19, 0x24, RZ, 0xfc, !PT ;  /* 0x00000024130a7812 */ /* 0x000fc400078efcff */
[----:B------:R-:W-:Y:S01]  /*30b0*/  LEA.HI.X.SX32 R9, R3, R2, 0x1, P6 ;  /* 0x0000000203097211 */ /* 0x000fe200030f0eff */
[----:B------:R-:W-:Y:S01]  /*30c0*/  IMAD R3, R16, 0x2, R21 ;  /* 0x0000000210037824 */ /* 0x000fe200078e0215 */
[----:B------:R-:W-:Y:S02]  /*30d0*/  ISETP.LT.AND P6, PT, R10, UR11, !P0 ;  /* 0x0000000b0a007c0c */ /* 0x000fe4000c7c1270 */
[----:B0-----:R-:W-:Y:S02]  /*30e0*/  PRMT R7, R11, 0x7632, R7 ;  /* 0x000076320b077816 */ /* 0x001fe40000000007 */
[----:B------:R-:W-:-:S03]  /*30f0*/  LOP3.LUT R6, R19, 0x28, RZ, 0xfc, !PT ;  /* 0x0000002813067812 */ /* 0x000fc600078efcff */
[----:B------:R0:W-:Y:S01]  /*3100*/  @P5 STG.E.U16 desc[UR16][R4.64], R7 ;  /* 0x0000000704005986 */ /* 0x0001e2000c101510 */
[----:B------:R-:W-:-:S03]  /*3110*/  LEA R20, P5, R21, R0, 0x1 ;  /* 0x0000000015147211 */ /* 0x000fc600078a08ff */
[----:B------:R1:W-:Y:S01]  /*3120*/  @P4 STG.E.U16 desc[UR16][R8.64], R12 ;  /* 0x0000000c08004986 */ /* 0x0003e2000c101510 */
[----:B------:R-:W-:Y:S02]  /*3130*/  LEA.HI.X.SX32 R21, R21, R2, 0x1, P5 ;  /* 0x0000000215157211 */ /* 0x000fe400028f0eff */
[----:B------:R-:W-:Y:S02]  /*3140*/  LEA R10, P4, R3, R0, 0x1 ;  /* 0x00000000030a7211 */ /* 0x000fe400078808ff */
[----:B------:R-:W-:Y:S02]  /*3150*/  ISETP.LT.AND P5, PT, R6, UR11, !P0 ;  /* 0x0000000b06007c0c */ /* 0x000fe4000c7a1270 */
[----:B------:R-:W-:Y:S02]  /*3160*/  LOP3.LUT R6, R19, 0x26, RZ, 0xfc, !PT ;  /* 0x0000002613067812 */ /* 0x000fe400078efcff */
[----:B0-----:R-:W-:Y:S02]  /*3170*/  PRMT R5, R12, 0x7632, R5 ;  /* 0x000076320c057816 */ /* 0x001fe40000000005 */
[----:B------:R-:W-:Y:S01]  /*3180*/  LEA.HI.X.SX32 R11, R3, R2, 0x1, P4 ;  /* 0x00000002030b7211 */ /* 0x000fe200020f0eff */
[----:B------:R-:W-:Y:S01]  /*3190*/  IMAD R3, R16, 0x2, R3 ;  /* 0x0000000210037824 */ /* 0x000fe200078e0203 */
[----:B------:R-:W-:Y:S01]  /*31a0*/  LOP3.LUT R4, R19, 0x2a, RZ, 0xfc, !PT ;  /* 0x0000002a13047812 */ /* 0x000fe200078efcff */
[----:B------:R-:W-:Y:S01]  /*31b0*/  @P3 STG.E.U16 desc[UR16][R20.64], R5 ;  /* 0x0000000514003986 */ /* 0x000fe2000c101510 */
[----:B------:R-:W-:Y:S01]  /*31c0*/  ISETP.LT.AND P3, PT, R6, UR11, !P0 ;  /* 0x0000000b06007c0c */ /* 0x000fe2000c761270 */
[----:B------:R-:W-:Y:S01]  /*31d0*/  IMAD R23, R16, 0x2, R3 ;  /* 0x0000000210177824 */ /* 0x000fe200078e0203 */
[----:B------:R-:W-:Y:S01]  /*31e0*/  ISETP.LT.AND P4, PT, R4, UR11, !P0 ;  /* 0x0000000b04007c0c */ /* 0x000fe2000c781270 */
[----:B------:R0:W-:Y:S01]  /*31f0*/  @P6 STG.E.U16 desc[UR16][R10.64], R13 ;  /* 0x0000000d0a006986 */ /* 0x0001e2000c101510 */
[----:B-1----:R-:W-:-:S02]  /*3200*/  LEA R8, P6, R3, R0, 0x1 ;  /* 0x0000000003087211 */ /* 0x002fc400078c08ff */
[----:B------:R-:W-:Y:S01]  /*3210*/  LOP3.LUT R12, R19, 0x2c, RZ, 0xfc, !PT ;  /* 0x0000002c130c7812 */ /* 0x000fe200078efcff */
[----:B------:R1:W2:Y:S01]  /*3220*/  LDS.128 R4, [R17+UR14+0x800] ;  /* 0x0008000e11047984 */ /* 0x0002a20008000c00 */
[----:B------:R-:W-:Y:S01]  /*3230*/  LEA.HI.X.SX32 R9, R3, R2, 0x1, P6 ;  /* 0x0000000203097211 */ /* 0x000fe200030f0eff */
[----:B------:R-:W-:Y:S01]  /*3240*/  IMAD R3, R16, 0x2, R23 ;  /* 0x0000000210037824 */ /* 0x000fe200078e0217 */
[----:B------:R-:W-:-:S04]  /*3250*/  LEA R22, P6, R23, R0, 0x1 ;  /* 0x0000000017167211 */ /* 0x000fc800078c08ff */
[----:B------:R-:W-:Y:S02]  /*3260*/  LEA.HI.X.SX32 R23, R23, R2, 0x1, P6 ;  /* 0x0000000217177211 */ /* 0x000fe400030f0eff */
[----:B0-----:R-:W-:Y:S01]  /*3270*/  PRMT R11, R13, 0x7632, R11 ;  /* 0x000076320d0b7816 */ /* 0x001fe2000000000b */
[----:B------:R-:W-:Y:S01]  /*3280*/  IMAD R13, R16, 0x2, R3 ;  /* 0x00000002100d7824 */ /* 0x000fe200078e0203 */
[----:B------:R-:W-:Y:S02]  /*3290*/  LEA R10, P6, R3, R0, 0x1 ;  /* 0x00000000030a7211 */ /* 0x000fe400078c08ff */
[C---:B-1----:R-:W-:Y:S01]  /*32a0*/  LOP3.LUT R17, R19.reuse, 0x30, RZ, 0xfc, !PT ;  /* 0x0000003013117812 */ /* 0x042fe200078efcff */
[----:B------:R0:W-:Y:S01]  /*32b0*/  @P3 STG.E.U16 desc[UR16][R8.64], R11 ;  /* 0x0000000b08003986 */ /* 0x0001e2000c101510 */
[----:B------:R-:W-:Y:S02]  /*32c0*/  ISETP.LT.AND P3, PT, R12, UR11, !P0 ;  /* 0x0000000b0c007c0c */ /* 0x000fe4000c761270 */
[----:B------:R-:W-:Y:S01]  /*32d0*/  LOP3.LUT R12, R19, 0x2e, RZ, 0xfc, !PT ;  /* 0x0000002e130c7812 */ /* 0x000fe200078efcff */
[----:B------:R1:W-:Y:S03]  /*32e0*/  @P5 STG.E.U16 desc[UR16][R22.64], R14 ;  /* 0x0000000e16005986 */ /* 0x0003e6000c101510 */
[----:B------:R-:W-:-:S02]  /*32f0*/  ISETP.LT.AND P5, PT, R12, UR11, !P0 ;  /* 0x0000000b0c007c0c */ /* 0x000fc4000c7a1270 */
[----:B0-----:R-:W-:Y:S01]  /*3300*/  LEA.HI.X.SX32 R11, R3, R2, 0x1, P6 ;  /* 0x00000002030b7211 */ /* 0x001fe200030f0eff */
[----:B------:R-:W-:Y:S01]  /*3310*/  IMAD R3, R16, 0x2, R13 ;  /* 0x0000000210037824 */ /* 0x000fe200078e020d */
[----:B------:R-:W-:Y:S02]  /*3320*/  PRMT R9, R14, 0x7632, R9 ;  /* 0x000076320e097816 */ /* 0x000fe40000000009 */
[----:B------:R-:W-:Y:S02]  /*3330*/  LEA R12, P6, R13, R0, 0x1 ;  /* 0x000000000d0c7211 */ /* 0x000fe400078c08ff */
[----:B-1----:R-:W-:Y:S01]  /*3340*/  LOP3.LUT R14, R19, 0x34, RZ, 0xfc, !PT ;  /* 0x00000034130e7812 */ /* 0x002fe200078efcff */
[----:B------:R0:W-:Y:S01]  /*3350*/  @P4 STG.E.U16 desc[UR16][R10.64], R9 ;  /* 0x000000090a004986 */ /* 0x0001e2000c101510 */
[----:B------:R-:W-:Y:S02]  /*3360*/  LEA.HI.X.SX32 R13, R13, R2, 0x1, P6 ;  /* 0x000000020d0d7211 */ /* 0x000fe400030f0eff */
[----:B------:R-:W-:Y:S01]  /*3370*/  ISETP.LT.AND P4, PT, R17, UR11, !P0 ;  /* 0x0000000b11007c0c */ /* 0x000fe2000c781270 */
[----:B------:R-:W-:Y:S01]  /*3380*/  IMAD R17, R16, 0x2, R3 ;  /* 0x0000000210117824 */ /* 0x000fe200078e0203 */
[----:B------:R-:W-:Y:S01]  /*3390*/  LEA R8, P6, R3, R0, 0x1 ;  /* 0x0000000003087211 */ /* 0x000fe200078c08ff */
[----:B------:R-:W-:Y:S01]  /*33a0*/  @P3 STG.E.U16 desc[UR16][R12.64], R15 ;  /* 0x0000000f0c003986 */ /* 0x000fe2000c101510 */
[----:B------:R-:W-:-:S02]  /*33b0*/  ISETP.LT.AND P3, PT, R14, UR11, !P0 ;  /* 0x0000000b0e007c0c */ /* 0x000fc4000c761270 */
[----:B------:R-:W-:Y:S02]  /*33c0*/  LOP3.LUT R14, R19, 0x32, RZ, 0xfc, !PT ;  /* 0x00000032130e7812 */ /* 0x000fe400078efcff */
[----:B0-----:R-:W-:Y:S02]  /*33d0*/  PRMT R11, R15, 0x7632, R11 ;  /* 0x000076320f0b7816 */ /* 0x001fe4000000000b */
[----:B------:R-:W-:Y:S01]  /*33e0*/  LEA.HI.X.SX32 R9, R3, R2, 0x1, P6 ;  /* 0x0000000203097211 */ /* 0x000fe200030f0eff */
[----:B------:R-:W-:Y:S01]  /*33f0*/  IMAD R3, R16, 0x2, R17 ;  /* 0x0000000210037824 */ /* 0x000fe200078e0211 */
[----:B------:R-:W-:-:S03]  /*3400*/  LEA R10, P6, R17, R0, 0x1 ;  /* 0x00000000110a7211 */ /* 0x000fc600078c08ff */
[----:B------:R0:W-:Y:S01]  /*3410*/  @P5 STG.E.U16 desc[UR16][R8.64], R11 ;  /* 0x0000000b08005986 */ /* 0x0001e2000c101510 */
[----:B------:R-:W-:Y:S02]  /*3420*/  ISETP.LT.AND P5, PT, R14, UR11, !P0 ;  /* 0x0000000b0e007c0c */ /* 0x000fe4000c7a1270 */
[----:B------:R-:W-:Y:S02]  /*3430*/  LOP3.LUT R14, R19, 0x38, RZ, 0xfc, !PT ;  /* 0x00000038130e7812 */ /* 0x000fe400078efcff */
[----:B0-----:R-:W-:Y:S01]  /*3440*/  LEA.HI.X.SX32 R11, R17, R2, 0x1, P6 ;  /* 0x00000002110b7211 */ /* 0x001fe200030f0eff */
[----:B------:R-:W-:Y:S01]  /*3450*/  IMAD R17, R16, 0x2, R3 ;  /* 0x0000000210117824 */ /* 0x000fe200078e0203 */
[C---:B------:R-:W-:Y:S02]  /*3460*/  LEA R20, P6, R3.reuse, R0, 0x1 ;  /* 0x0000000003147211 */ /* 0x040fe400078c08ff */
[----:B--2---:R-:W-:Y:S01]  /*3470*/  PRMT R9, R4, 0x7632, R9 ;  /* 0x0000763204097816 */ /* 0x004fe20000000009 */
[----:B------:R0:W-:Y:S01]  /*3480*/  @P4 STG.E.U16 desc[UR16][R10.64], R4 ;  /* 0x000000040a004986 */ /* 0x0001e2000c101510 */
[----:B------:R-:W-:Y:S01]  /*3490*/  LEA.HI.X.SX32 R21, R3, R2, 0x1, P6 ;  /* 0x0000000203157211 */ /* 0x000fe200030f0eff */
[----:B------:R-:W-:Y:S01]  /*34a0*/  IMAD R3, R16, 0x2, R17 ;  /* 0x0000000210037824 */ /* 0x000fe200078e0211 */
[----:B------:R-:W-:-:S02]  /*34b0*/  LEA R12, P6, R17, R0, 0x1 ;  /* 0x00000000110c7211 */ /* 0x000fc400078c08ff */
[----:B------:R-:W-:Y:S01]  /*34c0*/  LOP3.LUT R8, R19, 0x36, RZ, 0xfc, !PT ;  /* 0x0000003613087812 */ /* 0x000fe200078efcff */
[----:B------:R-:W-:Y:S01]  /*34d0*/  IMAD R15, R16, 0x2, R3 ;  /* 0x00000002100f7824 */ /* 0x000fe200078e0203 */
[----:B------:R-:W-:Y:S01]  /*34e0*/  LEA.HI.X.SX32 R13, R17, R2, 0x1, P6 ;  /* 0x00000002110d7211 */ /* 0x000fe200030f0eff */
[----:B------:R1:W-:Y:S01]  /*34f0*/  @P5 STG.E.U16 desc[UR16][R20.64], R9 ;  /* 0x0000000914005986 */ /* 0x0003e2000c101510 */
[----:B------:R-:W-:Y:S01]  /*3500*/  ISETP.LT.AND P5, PT, R8, UR11, !P0 ;  /* 0x0000000b08007c0c */ /* 0x000fe2000c7a1270 */
[----:B------:R-:W-:Y:S01]  /*3510*/  IMAD R17, R16, 0x2, R15 ;  /* 0x0000000210117824 */ /* 0x000fe200078e020f */
[----:B------:R-:W-:Y:S01]  /*3520*/  ISETP.LT.AND P4, PT, R14, UR11, !P0 ;  /* 0x0000000b0e007c0c */ /* 0x000fe2000c781270 */
[----:B------:R2:W-:Y:S01]  /*3530*/  @P3 STG.E.U16 desc[UR16][R12.64], R5 ;  /* 0x000000050c003986 */ /* 0x0005e2000c101510 */
[-C--:B------:R-:W-:Y:S02]  /*3540*/  LEA R8, P3, R3, R0.reuse, 0x1 ;  /* 0x0000000003087211 */ /* 0x080fe400078608ff */
[----:B0-----:R-:W-:Y:S01]  /*3550*/  LOP3.LUT R4, R19, 0x3e, RZ, 0xfc, !PT ;  /* 0x0000003e13047812 */ /* 0x001fe200078efcff */
[----:B------:R-:W-:Y:S01]  /*3560*/  IMAD R19, R16, 0x2, R17 ;  /* 0x0000000210137824 */ /* 0x000fe200078e0211 */
[----:B------:R-:W-:-:S02]  /*3570*/  LEA R10, P6, R15, R0, 0x1 ;  /* 0x000000000f0a7211 */ /* 0x000fc400078c08ff */
[----:B-1----:R-:W-:Y:S01]  /*3580*/  LEA.HI.X.SX32 R9, R3, R2, 0x1, P3 ;  /* 0x0000000203097211 */ /* 0x002fe200018f0eff */
[----:B------:R-:W-:Y:S01]  /*3590*/  IMAD R3, R16, 0x2, R19 ;  /* 0x0000000210037824 */ /* 0x000fe200078e0213 */
[----:B------:R-:W-:Y:S02]  /*35a0*/  LEA R14, P3, R17, R0, 0x1 ;  /* 0x00000000110e7211 */ /* 0x000fe400078608ff */
[----:B------:R-:W-:Y:S02]  /*35b0*/  LEA.HI.X.SX32 R11, R15, R2, 0x1, P6 ;  /* 0x000000020f0b7211 */ /* 0x000fe400030f0eff */
[----:B--2---:R-:W-:Y:S02]  /*35c0*/  LEA R12, P6, R19, R0, 0x1 ;  /* 0x00000000130c7211 */ /* 0x004fe400078c08ff */
[----:B------:R-:W-:Y:S02]  /*35d0*/  LEA.HI.X.SX32 R15, R17, R2, 0x1, P3 ;  /* 0x00000002110f7211 */ /* 0x000fe400018f0eff */
[----:B------:R-:W-:-:S02]  /*35e0*/  ISETP.LT.AND P3, PT, R18, UR11, !P0 ;  /* 0x0000000b12007c0c */ /* 0x000fc4000c761270 */
[----:B------:R-:W-:Y:S02]  /*35f0*/  ISETP.LT.AND P0, PT, R4, UR11, !P0 ;  /* 0x0000000b04007c0c */ /* 0x000fe4000c701270 */
[----:B------:R-:W-:Y:S02]  /*3600*/  LEA.HI.X.SX32 R13, R19, R2, 0x1, P6 ;  /* 0x00000002130d7211 */ /* 0x000fe400030f0eff */
[----:B------:R-:W-:Y:S02]  /*3610*/  LEA R4, P6, R3, R0, 0x1 ;  /* 0x0000000003047211 */ /* 0x000fe400078c08ff */
[----:B------:R-:W-:Y:S02]  /*3620*/  PRMT R0, R5, 0x7632, R0 ;  /* 0x0000763205007816 */ /* 0x000fe40000000000 */
[----:B------:R-:W-:Y:S02]  /*3630*/  LEA.HI.X.SX32 R5, R3, R2, 0x1, P6 ;  /* 0x0000000203057211 */ /* 0x000fe400030f0eff */
[----:B------:R-:W-:Y:S01]  /*3640*/  PRMT R2, R6, 0x7632, R2 ;  /* 0x0000763206027816 */ /* 0x000fe20000000002 */
[----:B------:R0:W-:Y:S01]  /*3650*/  @P5 STG.E.U16 desc[UR16][R8.64], R0 ;  /* 0x0000000008005986 */ /* 0x0001e2000c101510 */
[----:B------:R-:W-:-:S03]  /*3660*/  PRMT R3, R7, 0x7632, R3 ;  /* 0x0000763207037816 */ /* 0x000fc60000000003 */
[----:B------:R0:W-:Y:S04]  /*3670*/  @P4 STG.E.U16 desc[UR16][R10.64], R6 ;  /* 0x000000060a004986 */ /* 0x0001e8000c101510 */
[----:B------:R0:W-:Y:S04]  /*3680*/  @P3 STG.E.U16 desc[UR16][R14.64], R2 ;  /* 0x000000020e003986 */ /* 0x0001e8000c101510 */
[----:B------:R0:W-:Y:S04]  /*3690*/  @P2 STG.E.U16 desc[UR16][R12.64], R7 ;  /* 0x000000070c002986 */ /* 0x0001e8000c101510 */
[----:B------:R0:W-:Y:S01]  /*36a0*/  @P0 STG.E.U16 desc[UR16][R4.64], R3 ;  /* 0x0000000304000986 */ /* 0x0001e2000c101510 */
[----:B------:R-:W-:Y:S06]  /*36b0*/  BAR.SYNC.DEFER_BLOCKING 0x0 ;  /* 0x0000000000007b1d */ /* 0x000fec0000010000 */
[----:B------:R-:W-:Y:S05]  /*36c0*/  @P1 BRA `(.L_x_13) ;  /* 0x0000000000a01947 */ /* 0x000fea0003800000 */
[----:B------:R-:W1:Y:S01]  /*36d0*/  S2UR UR5, SR_CgaCtaId ;  /* 0x00000000000579c3 */ /* 0x000e620000008800 */
[----:B------:R-:W-:Y:S01]  /*36e0*/  NOP ;  /* 0x0000000000007918 */ /* 0x000fe20000000000 */
[----:B------:R-:W-:Y:S01]  /*36f0*/  UMOV UR4, 0x50 ;  /* 0x0000005000047882 */ /* 0x000fe20000000000 */
[----:B0-----:R-:W-:Y:S02]  /*3700*/  IMAD.U32 R0, RZ, RZ, UR15 ;  /* 0x0000000fff007e24 */ /* 0x001fe4000f8e00ff */
[----:B------:R-:W-:Y:S02]  /*3710*/  IMAD.MOV.U32 R3, RZ, RZ, 0x3 ;  /* 0x00000003ff037424 */ /* 0x000fe400078e00ff */
[----:B------:R-:W-:Y:S01]  /*3720*/  IMAD.MOV.U32 R7, RZ, RZ, 0x1 ;  /* 0x00000001ff077424 */ /* 0x000fe200078e00ff */
[----:B------:R-:W-:-:S04]  /*3730*/  LOP3.LUT R0, R0, 0xffff, RZ, 0xc0, !PT ;  /* 0x0000ffff00007812 */ /* 0x000fc800078ec0ff */
[----:B------:R-:W-:-:S05]  /*3740*/  SHF.R.U32.HI R0, RZ, 0x5, R0 ;  /* 0x00000005ff007819 */ /* 0x000fca0000011600 */
[----:B------:R-:W-:Y:S01]  /*3750*/  VIADD R2, R0, 0x10 ;  /* 0x0000001000027836 */ /* 0x000fe20000000000 */
[----:B------:R-:W-:Y:S01]  /*3760*/  SHF.L.U32 R0, R3, R0, RZ ;  /* 0x0000000003007219 */ /* 0x000fe200000006ff */
[----:B-1----:R-:W-:-:S03]  /*3770*/  ULEA UR6, UR5, UR4, 0x18 ;  /* 0x0000000405067291 */ /* 0x002fc6000f8ec0ff */
[----:B------:R-:W-:-:S04]  /*3780*/  SHF.L.U32 R3, R7, R2, RZ ;  /* 0x0000000207037219 */ /* 0x000fc800000006ff */
[----:B------:R-:W-:Y:S02]  /*3790*/  LOP3.LUT R0, R3, R0, RZ, 0xfc, !PT ;  /* 0x0000000003007212 */ /* 0x000fe400078efcff */
[----:B------:R-:W0:Y:S02]  /*37a0*/  LDS R5, [UR6] ;  /* 0x00000006ff057984 */ /* 0x000e240008000800 */
[C---:B------:R-:W-:Y:S02]  /*37b0*/  LOP3.LUT R2, R0.reuse, 0xffff, RZ, 0xc0, !PT ;  /* 0x0000ffff00027812 */ /* 0x040fe400078ec0ff */
[----:B0-----:R-:W-:-:S04]  /*37c0*/  LOP3.LUT R3, R0, 0xffff, R5, 0x80, !PT ;  /* 0x0000ffff00037812 */ /* 0x001fc800078e8005 */
[----:B------:R-:W-:-:S13]  /*37d0*/  ISETP.NE.AND P0, PT, R3, R2, PT ;  /* 0x000000020300720c */ /* 0x000fda0003f05270 */
[----:B------:R-:W-:Y:S05]  /*37e0*/  @P0 BRA `(.L_x_14) ;  /* 0x0000000000500947 */ /* 0x000fea0003800000 */
[----:B------:R-:W-:Y:S02]  /*37f0*/  SHF.R.U32.HI R5, RZ, 0x10, R5 ;  /* 0x00000010ff057819 */ /* 0x000fe40000011605 */
[----:B------:R-:W-:-:S04]  /*3800*/  SHF.R.U32.HI R2, RZ, 0x10, R0 ;  /* 0x00000010ff027819 */ /* 0x000fc80000011600 */
[----:B------:R-:W-:-:S04]  /*3810*/  LOP3.LUT R5, R5, R2, RZ, 0xc0, !PT ;  /* 0x0000000205057212 */ /* 0x000fc800078ec0ff */
[----:B------:R-:W-:-:S13]  /*3820*/  ISETP.NE.AND P0, PT, R5, R2, PT ;  /* 0x000000020500720c */ /* 0x000fda0003f05270 */
[----:B------:R-:W-:Y:S05]  /*3830*/  @P0 BRA `(.L_x_15) ;  /* 0x0000000000300947 */ /* 0x000fea0003800000 */
[----:B------:R-:W-:Y:S01]  /*3840*/  R2UR UR4, R0 ;  /* 0x00000000000472ca */ /* 0x000fe200000e0000 */
[----:B------:R-:W-:Y:S01]  /*3850*/  VOTEU.ANY UR5, UPT, PT ;  /* 0x0000000000057886 */ /* 0x000fe200038e0100 */
[----:B------:R-:W0:Y:S01]  /*3860*/  S2R R0, SR_LANEID ;  /* 0x0000000000007919 */ /* 0x000e220000000000 */
[----:B------:R-:W-:-:S10]  /*3870*/  UFLO.U32 UR5, UR5 ;  /* 0x00000005000572bd */ /* 0x000fd400080e0000 */
[----:B------:R-:W-:-:S06]  /*3880*/  ULOP3.LUT UR4, URZ, UR4, URZ, 0x33, !UPT ;  /* 0x00000004ff047292 */ /* 0x000fcc000f8e33ff */
[----:B------:R-:W-:-:S04]  /*3890*/  IMAD.U32 R2, RZ, RZ, UR4 ;  /* 0x00000004ff027e24 */ /* 0x000fc8000f8e00ff */
[----:B------:R-:W1:Y:S02]  /*38a0*/  REDUX UR7, R2 ;  /* 0x00000000020773c4 */ /* 0x000e640000000000 */
[----:B------:R2:W-:Y:S01]  /*38b0*/  UTCATOMSWS.AND URZ, UR4 ;  /* 0x0000000400ff79e3 */ /* 0x0005e20008000000 */
[----:B0-----:R-:W-:Y:S01]  /*38c0*/  ISETP.EQ.U32.AND P0, PT, R0, UR5, PT ;  /* 0x0000000500007c0c */ /* 0x001fe2000bf02070 */
[----:B-1----:R-:W-:-:S12]  /*38d0*/  IMAD.U32 R0, RZ, RZ, UR7 ;  /* 0x00000007ff007e24 */ /* 0x002fd8000f8e00ff */
[----:B------:R2:W-:Y:S01]  /*38e0*/  @P0 ATOMS.AND RZ, [UR6], R0 ;  /* 0x00000000ffff098c */ /* 0x0005e2000a800006 */
[----:B------:R-:W-:Y:S05]  /*38f0*/  BRA `(.L_x_13) ;  /* 0x0000000000147947 */ /* 0x000fea0003800000 */
.L_x_15:
[----:B------:R-:W-:-:S07]  /*3900*/  MOV R2, 0x3920 ;  /* 0x0000392000027802 */ /* 0x000fce0000000f00 */
[----:B------:R-:W-:Y:S05]  /*3910*/  CALL.REL.NOINC `($__internal_0_$__cuda_sm10x_tcgen05_guardrail_trap_col_being_dealloced_not_returned_by_alloc) ;  /* 0x00000000002c7944 */ /* 0x000fea0003c00000 */
[----:B------:R-:W-:Y:S05]  /*3920*/  BRA `(.L_x_13) ;  /* 0x0000000000087947 */ /* 0x000fea0003800000 */
.L_x_14:
[----:B------:R-:W-:-:S07]  /*3930*/  MOV R2, 0x3950 ;  /* 0x0000395000027802 */ /* 0x000fce0000000f00 */
[----:B------:R-:W-:Y:S05]  /*3940*/  CALL.REL.NOINC `($__internal_2_$__cuda_sm10x_tcgen05_guardrail_trap_unallocated_columns_being_dealloced) ;  /* 0x0000000000387944 */ /* 0x000fea0003c00000 */
.L_x_13:
[----:B------:R-:W-:Y:S01]  /*3950*/  NOP ;  /* 0x0000000000007918 */ /* 0x000fe20000000000 */
[----:B--2---:R-:W-:Y:S05]  /*3960*/  EXIT ;  /* 0x000000000000794d */ /* 0x004fea0003800000 */
.L_x_8:
[----:B------:R-:W0:Y:S02]  /*3970*/  SYNCS.PHASECHK.TRANS64.TRYWAIT P5, [UR13], R46 ;  /* 0x0000002eff0075a7 */ /* 0x000e2400080a110d */
[----:B0-----:R-:W-:Y:S05]  /*3980*/  @!P5 BRA `(.L_x_8) ;  /* 0xfffffffc00f8d947 */ /* 0x001fea000383ffff */
[----:B------:R-:W-:Y:S05]  /*3990*/  BRA `(.L_x_16) ;  /* 0xffffffe400947947 */ /* 0x000fea000383ffff */
.L_x_12:
[----:B------:R-:W1:Y:S02]  /*39a0*/  SYNCS.PHASECHK.TRANS64.TRYWAIT P0, [UR13], R4 ;  /* 0x00000004ff0075a7 */ /* 0x000e64000800110d */
[----:B-1----:R-:W-:Y:S05]  /*39b0*/  @!P0 BRA `(.L_x_12) ;  /* 0xfffffffc00f88947 */ /* 0x002fea000383ffff */
[----:B------:R-:W-:Y:S05]  /*39c0*/  BRA `(.L_x_11) ;  /* 0xffffffec002c7947 */ /* 0x000fea000383ffff */
        .weak           $__internal_0_$__cuda_sm10x_tcgen05_guardrail_trap_col_being_dealloced_not_returned_by_alloc
        .type           $__internal_0_$__cuda_sm10x_tcgen05_guardrail_trap_col_being_dealloced_not_returned_by_alloc,@function
        .size           $__internal_0_$__cuda_sm10x_tcgen05_guardrail_trap_col_being_dealloced_not_returned_by_alloc,($__internal_1_$__cuda_sm10x_tcgen05_guardrail_trap_phase_invalid_during_alloc - $__internal_0_$__cuda_sm10x_tcgen05_guardrail_trap_col_being_dealloced_not_returned_by_alloc)
$__internal_0_$__cuda_sm10x_tcgen05_guardrail_trap_col_being_dealloced_not_returned_by_alloc:
[----:B------:R-:W-:Y:S05]  /*39d0*/  BPT.TRAP 0x1 ;  /* 0x000000040000795c */ /* 0x000fea0000300000 */
[----:B------:R-:W-:-:S04]  /*39e0*/  IMAD.MOV.U32 R3, RZ, RZ, 0x0 ;  /* 0x00000000ff037424 */ /* 0x000fc800078e00ff */
[----:B------:R-:W-:Y:S05]  /*39f0*/  RET.REL.NODEC R2 `(matmul_kernel) ;  /* 0xffffffc402807950 */ /* 0x000fea0003c3ffff */
        .weak           $__internal_1_$__cuda_sm10x_tcgen05_guardrail_trap_phase_invalid_during_alloc
        .type           $__internal_1_$__cuda_sm10x_tcgen05_guardrail_trap_phase_invalid_during_alloc,@function
        .size           $__internal_1_$__cuda_sm10x_tcgen05_guardrail_trap_phase_invalid_during_alloc,($__internal_2_$__cuda_sm10x_tcgen05_guardrail_trap_unallocated_columns_being_dealloced - $__internal_1_$__cuda_sm10x_tcgen05_guardrail_trap_phase_invalid_during_alloc)
$__internal_1_$__cuda_sm10x_tcgen05_guardrail_trap_phase_invalid_during_alloc:
[----:B------:R-:W-:Y:S05]  /*3a00*/  BPT.TRAP 0x1 ;  /* 0x000000040000795c */ /* 0x000fea0000300000 */
[----:B------:R-:W-:-:S04]  /*3a10*/  IMAD.MOV.U32 R3, RZ, RZ, 0x0 ;  /* 0x00000000ff037424 */ /* 0x000fc800078e00ff */
[----:B------:R-:W-:Y:S05]  /*3a20*/  RET.REL.NODEC R2 `(matmul_kernel) ;  /* 0xffffffc402747950 */ /* 0x000fea0003c3ffff */
        .weak           $__internal_2_$__cuda_sm10x_tcgen05_guardrail_trap_unallocated_columns_being_dealloced
        .type           $__internal_2_$__cuda_sm10x_tcgen05_guardrail_trap_unallocated_columns_being_dealloced,@function
        .size           $__internal_2_$__cuda_sm10x_tcgen05_guardrail_trap_unallocated_columns_being_dealloced,(.L_x_20 - $__internal_2_$__cuda_sm10x_tcgen05_guardrail_trap_unallocated_columns_being_dealloced)
$__internal_2_$__cuda_sm10x_tcgen05_guardrail_trap_unallocated_columns_being_dealloced:
[----:B------:R-:W-:Y:S05]  /*3a30*/  BPT.TRAP 0x1 ;  /* 0x000000040000795c */ /* 0x000fea0000300000 */
[----:B------:R-:W-:-:S04]  /*3a40*/  IMAD.MOV.U32 R3, RZ, RZ, 0x0 ;  /* 0x00000000ff037424 */ /* 0x000fc800078e00ff */
[----:B------:R-:W-:Y:S05]  /*3a50*/  RET.REL.NODEC R2 `(matmul_kernel) ;  /* 0xffffffc402687950 */ /* 0x000fea0003c3ffff */
.L_x_17:
[----:B------:R-:W-:-:S00]  /*3a60*/  BRA `(.L_x_17) ;  /* 0xfffffffc00fc7947 */ /* 0x000fc0000383ffff */
[----:B------:R-:W-:-:S00]  /*3a70*/  NOP ;  /* 0x0000000000007918 */ /* 0x000fc00000000000 */
        /* <DEDUP_REMOVED lines=8> */
.L_x_20:


//--------------------- .nv.shared.matmul_kernel  --------------------------
	.section	.nv.shared.matmul_kernel,"aw",@nobits
	.sectionflags	@""
	.align	16
	.zero		1024


//--------------------- .nv.shared.reserved.0     --------------------------
	.section	.nv.shared.reserved.0,"aw",@nobits
	.align	8
	.weak		__nv_reservedSMEM_offset_0_alias
	.size		__nv_reservedSMEM_offset_0_alias, 0, 64
	.other		__nv_reservedSMEM_offset_0_alias,@"STO_CUDA_RESERVED_SHARED STV_DEFAULT"
__nv_reservedSMEM_offset_0_alias:
	.zero		0
.nv.shared.reserved.0:
	.zero		64
	.weak		__nv_reservedSMEM_allocation_phase
	.type		__nv_reservedSMEM_allocation_phase,@object
	.size		__nv_reservedSMEM_allocation_phase,(.L_0 - __nv_reservedSMEM_allocation_phase)
__nv_reservedSMEM_allocation_phase:
	.zero		1
.L_0:
	.zero		7
	.weak		__nv_reservedSMEM_devtool_atexit_pc
	.type		__nv_reservedSMEM_devtool_atexit_pc,@object
	.size		__nv_reservedSMEM_devtool_atexit_pc,(__nv_reservedSMEM_allocation_mask - __nv_reservedSMEM_devtool_atexit_pc)
__nv_reservedSMEM_devtool_atexit_pc:
	.zero		8
	.weak		__nv_reservedSMEM_allocation_mask
	.type		__nv_reservedSMEM_allocation_mask,@object
	.size		__nv_reservedSMEM_allocation_mask,(.L_2 - __nv_reservedSMEM_allocation_mask)
__nv_reservedSMEM_allocation_mask:
	.zero		4
.L_2:


//--------------------- .nv.constant0.matmul_kernel --------------------------
	.section	.nv.constant0.matmul_kernel,"a",@progbits
	.sectionflags	@""
	.align	4
.nv.constant0.matmul_kernel:
	.zero		976


//--------------------- SYMBOLS --------------------------

	.type		.nv.reservedSmem.offset0,@object
	.size		.nv.reservedSmem.offset0,0x4
	.type		.nv.reservedSmem.cap,@object
	.size		.nv.reservedSmem.cap,0x4
